//
// Generated by NVIDIA NVVM Compiler
//
// Compiler Build ID: CL-36424714
// Cuda compilation tools, release 13.0, V13.0.88
// Based on NVVM 20.0.0
//

.version 9.0
.target sm_100
.address_size 64

	// .globl	_Z20query_ball_point_gpuiiifiPKfS0_PiS1_

.visible .entry _Z20query_ball_point_gpuiiifiPKfS0_PiS1_(
	.param .u32 _Z20query_ball_point_gpuiiifiPKfS0_PiS1__param_0,
	.param .u32 _Z20query_ball_point_gpuiiifiPKfS0_PiS1__param_1,
	.param .u32 _Z20query_ball_point_gpuiiifiPKfS0_PiS1__param_2,
	.param .f32 _Z20query_ball_point_gpuiiifiPKfS0_PiS1__param_3,
	.param .u32 _Z20query_ball_point_gpuiiifiPKfS0_PiS1__param_4,
	.param .u64 .ptr .align 1 _Z20query_ball_point_gpuiiifiPKfS0_PiS1__param_5,
	.param .u64 .ptr .align 1 _Z20query_ball_point_gpuiiifiPKfS0_PiS1__param_6,
	.param .u64 .ptr .align 1 _Z20query_ball_point_gpuiiifiPKfS0_PiS1__param_7,
	.param .u64 .ptr .align 1 _Z20query_ball_point_gpuiiifiPKfS0_PiS1__param_8
)
{
	.reg .pred 	%p<21>;
	.reg .b32 	%r<81>;
	.reg .b32 	%f<15>;
	.reg .b64 	%rd<69>;

	ld.param.u32 	%r34, [_Z20query_ball_point_gpuiiifiPKfS0_PiS1__param_1];
	ld.param.u32 	%r35, [_Z20query_ball_point_gpuiiifiPKfS0_PiS1__param_2];
	ld.param.f32 	%f5, [_Z20query_ball_point_gpuiiifiPKfS0_PiS1__param_3];
	ld.param.u32 	%r36, [_Z20query_ball_point_gpuiiifiPKfS0_PiS1__param_4];
	ld.param.u64 	%rd13, [_Z20query_ball_point_gpuiiifiPKfS0_PiS1__param_5];
	ld.param.u64 	%rd14, [_Z20query_ball_point_gpuiiifiPKfS0_PiS1__param_6];
	ld.param.u64 	%rd15, [_Z20query_ball_point_gpuiiifiPKfS0_PiS1__param_7];
	ld.param.u64 	%rd16, [_Z20query_ball_point_gpuiiifiPKfS0_PiS1__param_8];
	cvta.to.global.u64 	%rd1, %rd16;
	mov.u32 	%r37, %ctaid.x;
	mul.lo.s32 	%r1, %r37, 3;
	mul.lo.s32 	%r2, %r1, %r34;
	mul.lo.s32 	%r3, %r35, %r37;
	cvt.s64.s32 	%rd2, %r3;
	mov.u32 	%r79, %tid.x;
	mov.u32 	%r5, %ntid.x;
	setp.ge.s32 	%p1, %r79, %r35;
	@%p1 bra 	$L__BB0_25;
	min.s32 	%r38, %r34, %r36;
	setp.lt.s32 	%p2, %r38, 1;
	@%p2 bra 	$L__BB0_20;
	cvta.to.global.u64 	%rd37, %rd15;
	mul.lo.s32 	%r53, %r3, %r36;
	mul.wide.s32 	%rd38, %r53, 4;
	add.s64 	%rd3, %rd37, %rd38;
	and.b32  	%r6, %r36, 7;
	and.b32  	%r7, %r36, 3;
	and.b32  	%r8, %r36, 2147483640;
	and.b32  	%r9, %r36, 1;
	neg.s32 	%r10, %r8;
	add.s64 	%rd4, %rd3, 16;
	mul.f32 	%f1, %f5, %f5;
	mul.lo.s32 	%r54, %r1, %r35;
	cvt.s64.s32 	%rd5, %r54;
	cvt.s64.s32 	%rd6, %r2;
	cvta.to.global.u64 	%rd7, %rd14;
	cvta.to.global.u64 	%rd8, %rd13;
$L__BB0_3:
	mul.lo.s32 	%r56, %r79, 3;
	cvt.u64.u32 	%rd39, %r56;
	add.s64 	%rd40, %rd5, %rd39;
	shl.b64 	%rd41, %rd40, 2;
	add.s64 	%rd42, %rd7, %rd41;
	ld.global.nc.f32 	%f2, [%rd42];
	ld.global.nc.f32 	%f3, [%rd42+4];
	ld.global.nc.f32 	%f4, [%rd42+8];
	mul.lo.s32 	%r57, %r79, %r36;
	cvt.u64.u32 	%rd9, %r57;
	mov.b32 	%r70, 0;
	mov.u32 	%r71, %r70;
$L__BB0_4:
	mul.lo.s32 	%r58, %r70, 3;
	cvt.u64.u32 	%rd43, %r58;
	add.s64 	%rd44, %rd6, %rd43;
	shl.b64 	%rd45, %rd44, 2;
	add.s64 	%rd46, %rd8, %rd45;
	ld.global.nc.f32 	%f6, [%rd46];
	ld.global.nc.f32 	%f7, [%rd46+4];
	ld.global.nc.f32 	%f8, [%rd46+8];
	sub.f32 	%f9, %f2, %f6;
	sub.f32 	%f10, %f3, %f7;
	mul.f32 	%f11, %f10, %f10;
	fma.rn.f32 	%f12, %f9, %f9, %f11;
	sub.f32 	%f13, %f4, %f8;
	fma.rn.f32 	%f14, %f13, %f13, %f12;
	setp.geu.f32 	%p8, %f14, %f1;
	@%p8 bra 	$L__BB0_7;
	setp.eq.s32 	%p9, %r71, 0;
	@%p9 bra 	$L__BB0_9;
$L__BB0_6:
	cvt.u32.u64 	%r67, %rd9;
	add.s32 	%r68, %r71, %r67;
	mul.wide.s32 	%rd62, %r68, 4;
	add.s64 	%rd63, %rd3, %rd62;
	st.global.u32 	[%rd63], %r70;
	add.s32 	%r71, %r71, 1;
$L__BB0_7:
	add.s32 	%r70, %r70, 1;
	setp.lt.s32 	%p17, %r70, %r34;
	setp.lt.s32 	%p18, %r71, %r36;
	and.pred  	%p19, %p17, %p18;
	@%p19 bra 	$L__BB0_4;
	cvt.u64.u32 	%rd64, %r79;
	add.s64 	%rd65, %rd64, %rd2;
	shl.b64 	%rd66, %rd65, 2;
	add.s64 	%rd67, %rd1, %rd66;
	st.global.u32 	[%rd67], %r71;
	add.s32 	%r79, %r79, %r5;
	setp.lt.s32 	%p20, %r79, %r35;
	@%p20 bra 	$L__BB0_3;
	bra.uni 	$L__BB0_25;
$L__BB0_9:
	setp.lt.u32 	%p10, %r36, 8;
	mov.b32 	%r75, 0;
	@%p10 bra 	$L__BB0_12;
	shl.b64 	%rd47, %rd9, 2;
	add.s64 	%rd68, %rd4, %rd47;
	mov.u32 	%r72, %r10;
$L__BB0_11:
	.pragma "nounroll";
	st.global.u32 	[%rd68+-16], %r70;
	st.global.u32 	[%rd68+-12], %r70;
	st.global.u32 	[%rd68+-8], %r70;
	st.global.u32 	[%rd68+-4], %r70;
	st.global.u32 	[%rd68], %r70;
	st.global.u32 	[%rd68+4], %r70;
	st.global.u32 	[%rd68+8], %r70;
	st.global.u32 	[%rd68+12], %r70;
	add.s32 	%r72, %r72, 8;
	add.s64 	%rd68, %rd68, 32;
	setp.eq.s32 	%p11, %r72, 0;
	mov.u32 	%r75, %r8;
	@%p11 bra 	$L__BB0_12;
	bra.uni 	$L__BB0_11;
$L__BB0_12:
	setp.eq.s32 	%p12, %r6, 0;
	@%p12 bra 	$L__BB0_6;
	add.s32 	%r60, %r6, -1;
	setp.lt.u32 	%p13, %r60, 3;
	@%p13 bra 	$L__BB0_15;
	cvt.u32.u64 	%r61, %rd9;
	add.s32 	%r62, %r75, %r61;
	mul.wide.u32 	%rd48, %r62, 4;
	add.s64 	%rd49, %rd3, %rd48;
	st.global.u32 	[%rd49], %r70;
	cvt.u64.u32 	%rd50, %r75;
	add.s64 	%rd51, %rd50, %rd9;
	shl.b64 	%rd52, %rd51, 2;
	add.s64 	%rd53, %rd3, %rd52;
	st.global.u32 	[%rd53+4], %r70;
	st.global.u32 	[%rd53+8], %r70;
	st.global.u32 	[%rd53+12], %r70;
	add.s32 	%r75, %r75, 4;
$L__BB0_15:
	setp.eq.s32 	%p14, %r7, 0;
	@%p14 bra 	$L__BB0_6;
	setp.eq.s32 	%p15, %r7, 1;
	@%p15 bra 	$L__BB0_18;
	cvt.u32.u64 	%r63, %rd9;
	add.s32 	%r64, %r75, %r63;
	mul.wide.u32 	%rd54, %r64, 4;
	add.s64 	%rd55, %rd3, %rd54;
	st.global.u32 	[%rd55], %r70;
	cvt.u64.u32 	%rd56, %r75;
	add.s64 	%rd57, %rd56, %rd9;
	shl.b64 	%rd58, %rd57, 2;
	add.s64 	%rd59, %rd3, %rd58;
	st.global.u32 	[%rd59+4], %r70;
	add.s32 	%r75, %r75, 2;
$L__BB0_18:
	setp.eq.s32 	%p16, %r9, 0;
	@%p16 bra 	$L__BB0_6;
	cvt.u32.u64 	%r65, %rd9;
	add.s32 	%r66, %r75, %r65;
	mul.wide.u32 	%rd60, %r66, 4;
	add.s64 	%rd61, %rd3, %rd60;
	st.global.u32 	[%rd61], %r70;
	bra.uni 	$L__BB0_6;
$L__BB0_20:
	add.s32 	%r39, %r79, %r5;
	max.u32 	%r40, %r35, %r39;
	setp.lt.u32 	%p3, %r39, %r35;
	selp.u32 	%r41, 1, 0, %p3;
	add.s32 	%r42, %r39, %r41;
	sub.s32 	%r43, %r40, %r42;
	div.u32 	%r44, %r43, %r5;
	add.s32 	%r25, %r44, %r41;
	and.b32  	%r45, %r25, 3;
	setp.eq.s32 	%p4, %r45, 3;
	@%p4 bra 	$L__BB0_23;
	add.s32 	%r47, %r25, 1;
	and.b32  	%r26, %r47, 3;
	mov.b32 	%r78, 0;
$L__BB0_22:
	.pragma "nounroll";
	cvt.u64.u32 	%rd17, %r79;
	add.s64 	%rd18, %rd17, %rd2;
	shl.b64 	%rd19, %rd18, 2;
	add.s64 	%rd20, %rd1, %rd19;
	mov.b32 	%r48, 0;
	st.global.u32 	[%rd20], %r48;
	add.s32 	%r79, %r79, %r5;
	add.s32 	%r78, %r78, 1;
	setp.ne.s32 	%p5, %r78, %r26;
	@%p5 bra 	$L__BB0_22;
$L__BB0_23:
	setp.lt.u32 	%p6, %r25, 3;
	@%p6 bra 	$L__BB0_25;
$L__BB0_24:
	cvt.u64.u32 	%rd21, %r79;
	add.s64 	%rd22, %rd21, %rd2;
	shl.b64 	%rd23, %rd22, 2;
	add.s64 	%rd24, %rd1, %rd23;
	mov.b32 	%r49, 0;
	st.global.u32 	[%rd24], %r49;
	add.s32 	%r50, %r79, %r5;
	cvt.u64.u32 	%rd25, %r50;
	add.s64 	%rd26, %rd25, %rd2;
	shl.b64 	%rd27, %rd26, 2;
	add.s64 	%rd28, %rd1, %rd27;
	st.global.u32 	[%rd28], %r49;
	add.s32 	%r51, %r50, %r5;
	cvt.u64.u32 	%rd29, %r51;
	add.s64 	%rd30, %rd29, %rd2;
	shl.b64 	%rd31, %rd30, 2;
	add.s64 	%rd32, %rd1, %rd31;
	st.global.u32 	[%rd32], %r49;
	add.s32 	%r52, %r51, %r5;
	cvt.u64.u32 	%rd33, %r52;
	add.s64 	%rd34, %rd33, %rd2;
	shl.b64 	%rd35, %rd34, 2;
	add.s64 	%rd36, %rd1, %rd35;
	st.global.u32 	[%rd36], %r49;
	add.s32 	%r79, %r52, %r5;
	setp.lt.s32 	%p7, %r79, %r35;
	@%p7 bra 	$L__BB0_24;
$L__BB0_25:
	ret;

}
	// .globl	_Z15group_point_gpuiiiiiPKfPKiPf
.visible .entry _Z15group_point_gpuiiiiiPKfPKiPf(
	.param .u32 _Z15group_point_gpuiiiiiPKfPKiPf_param_0,
	.param .u32 _Z15group_point_gpuiiiiiPKfPKiPf_param_1,
	.param .u32 _Z15group_point_gpuiiiiiPKfPKiPf_param_2,
	.param .u32 _Z15group_point_gpuiiiiiPKfPKiPf_param_3,
	.param .u32 _Z15group_point_gpuiiiiiPKfPKiPf_param_4,
	.param .u64 .ptr .align 1 _Z15group_point_gpuiiiiiPKfPKiPf_param_5,
	.param .u64 .ptr .align 1 _Z15group_point_gpuiiiiiPKfPKiPf_param_6,
	.param .u64 .ptr .align 1 _Z15group_point_gpuiiiiiPKfPKiPf_param_7
)
{
	.reg .pred 	%p<14>;
	.reg .b32 	%r<61>;
	.reg .b32 	%f<16>;
	.reg .b64 	%rd<55>;

	ld.param.u32 	%r27, [_Z15group_point_gpuiiiiiPKfPKiPf_param_1];
	ld.param.u32 	%r24, [_Z15group_point_gpuiiiiiPKfPKiPf_param_2];
	ld.param.u32 	%r25, [_Z15group_point_gpuiiiiiPKfPKiPf_param_3];
	ld.param.u32 	%r26, [_Z15group_point_gpuiiiiiPKfPKiPf_param_4];
	ld.param.u64 	%rd8, [_Z15group_point_gpuiiiiiPKfPKiPf_param_5];
	ld.param.u64 	%rd10, [_Z15group_point_gpuiiiiiPKfPKiPf_param_7];
	cvta.to.global.u64 	%rd1, %rd10;
	cvta.to.global.u64 	%rd2, %rd8;
	mov.u32 	%r28, %ctaid.x;
	mul.lo.s32 	%r29, %r27, %r28;
	mul.lo.s32 	%r30, %r29, %r24;
	cvt.s64.s32 	%rd3, %r30;
	mul.lo.s32 	%r31, %r26, %r25;
	mul.lo.s32 	%r1, %r31, %r28;
	mul.lo.s32 	%r32, %r1, %r24;
	cvt.s64.s32 	%rd4, %r32;
	mov.u32 	%r33, %tid.y;
	mov.u32 	%r34, %ntid.x;
	mov.u32 	%r35, %tid.x;
	mad.lo.s32 	%r53, %r33, %r34, %r35;
	setp.ge.s32 	%p1, %r53, %r25;
	min.s32 	%r36, %r26, %r24;
	setp.lt.s32 	%p2, %r36, 1;
	or.pred  	%p3, %p2, %p1;
	@%p3 bra 	$L__BB1_16;
	and.b32  	%r3, %r24, 7;
	and.b32  	%r4, %r24, 2147483640;
	add.s64 	%rd5, %rd2, 16;
	add.s64 	%rd6, %rd1, 16;
	cvt.s64.s32 	%rd7, %r1;
$L__BB1_2:
	mul.lo.s32 	%r6, %r53, %r26;
	mov.b32 	%r54, 0;
$L__BB1_3:
	ld.param.u64 	%rd54, [_Z15group_point_gpuiiiiiPKfPKiPf_param_6];
	setp.lt.u32 	%p4, %r24, 8;
	add.s32 	%r39, %r54, %r6;
	cvt.u64.u32 	%rd11, %r39;
	add.s64 	%rd12, %rd11, %rd7;
	cvta.to.global.u64 	%rd13, %rd54;
	shl.b64 	%rd14, %rd12, 2;
	add.s64 	%rd15, %rd13, %rd14;
	ld.global.nc.u32 	%r40, [%rd15];
	mul.lo.s32 	%r8, %r40, %r24;
	mul.lo.s32 	%r9, %r39, %r24;
	mov.b32 	%r59, 0;
	@%p4 bra 	$L__BB1_6;
	and.b32  	%r41, %r24, 2147483640;
	neg.s32 	%r57, %r41;
	mov.u32 	%r55, %r9;
	mov.u32 	%r56, %r8;
$L__BB1_5:
	.pragma "nounroll";
	cvt.s64.s32 	%rd16, %r56;
	add.s64 	%rd17, %rd3, %rd16;
	shl.b64 	%rd18, %rd17, 2;
	add.s64 	%rd19, %rd5, %rd18;
	cvt.s64.s32 	%rd20, %r55;
	add.s64 	%rd21, %rd4, %rd20;
	shl.b64 	%rd22, %rd21, 2;
	add.s64 	%rd23, %rd6, %rd22;
	ld.global.nc.f32 	%f1, [%rd19+-16];
	st.global.f32 	[%rd23+-16], %f1;
	ld.global.nc.f32 	%f2, [%rd19+-12];
	st.global.f32 	[%rd23+-12], %f2;
	ld.global.nc.f32 	%f3, [%rd19+-8];
	st.global.f32 	[%rd23+-8], %f3;
	ld.global.nc.f32 	%f4, [%rd19+-4];
	st.global.f32 	[%rd23+-4], %f4;
	ld.global.nc.f32 	%f5, [%rd19];
	st.global.f32 	[%rd23], %f5;
	ld.global.nc.f32 	%f6, [%rd19+4];
	st.global.f32 	[%rd23+4], %f6;
	ld.global.nc.f32 	%f7, [%rd19+8];
	st.global.f32 	[%rd23+8], %f7;
	ld.global.nc.f32 	%f8, [%rd19+12];
	st.global.f32 	[%rd23+12], %f8;
	add.s32 	%r57, %r57, 8;
	add.s32 	%r56, %r56, 8;
	add.s32 	%r55, %r55, 8;
	setp.ne.s32 	%p5, %r57, 0;
	mov.u32 	%r59, %r4;
	@%p5 bra 	$L__BB1_5;
$L__BB1_6:
	setp.eq.s32 	%p6, %r3, 0;
	@%p6 bra 	$L__BB1_14;
	add.s32 	%r42, %r3, -1;
	setp.lt.u32 	%p7, %r42, 3;
	@%p7 bra 	$L__BB1_9;
	ld.param.u64 	%rd51, [_Z15group_point_gpuiiiiiPKfPKiPf_param_5];
	add.s32 	%r43, %r59, %r8;
	cvt.s64.s32 	%rd24, %r43;
	add.s64 	%rd25, %rd24, %rd3;
	cvta.to.global.u64 	%rd26, %rd51;
	shl.b64 	%rd27, %rd25, 2;
	add.s64 	%rd28, %rd26, %rd27;
	ld.global.nc.f32 	%f9, [%rd28];
	add.s32 	%r44, %r59, %r9;
	cvt.s64.s32 	%rd29, %r44;
	add.s64 	%rd30, %rd29, %rd4;
	shl.b64 	%rd31, %rd30, 2;
	add.s64 	%rd32, %rd1, %rd31;
	st.global.f32 	[%rd32], %f9;
	ld.global.nc.f32 	%f10, [%rd28+4];
	st.global.f32 	[%rd32+4], %f10;
	ld.global.nc.f32 	%f11, [%rd28+8];
	st.global.f32 	[%rd32+8], %f11;
	ld.global.nc.f32 	%f12, [%rd28+12];
	st.global.f32 	[%rd32+12], %f12;
	add.s32 	%r59, %r59, 4;
$L__BB1_9:
	and.b32  	%r45, %r24, 3;
	setp.eq.s32 	%p8, %r45, 0;
	@%p8 bra 	$L__BB1_14;
	setp.eq.s32 	%p9, %r45, 1;
	@%p9 bra 	$L__BB1_12;
	ld.param.u64 	%rd52, [_Z15group_point_gpuiiiiiPKfPKiPf_param_5];
	add.s32 	%r46, %r59, %r8;
	cvt.s64.s32 	%rd33, %r46;
	add.s64 	%rd34, %rd33, %rd3;
	cvta.to.global.u64 	%rd35, %rd52;
	shl.b64 	%rd36, %rd34, 2;
	add.s64 	%rd37, %rd35, %rd36;
	ld.global.nc.f32 	%f13, [%rd37];
	add.s32 	%r47, %r59, %r9;
	cvt.s64.s32 	%rd38, %r47;
	add.s64 	%rd39, %rd38, %rd4;
	shl.b64 	%rd40, %rd39, 2;
	add.s64 	%rd41, %rd1, %rd40;
	st.global.f32 	[%rd41], %f13;
	ld.global.nc.f32 	%f14, [%rd37+4];
	st.global.f32 	[%rd41+4], %f14;
	add.s32 	%r59, %r59, 2;
$L__BB1_12:
	and.b32  	%r48, %r24, 1;
	setp.eq.b32 	%p10, %r48, 1;
	not.pred 	%p11, %p10;
	@%p11 bra 	$L__BB1_14;
	ld.param.u64 	%rd53, [_Z15group_point_gpuiiiiiPKfPKiPf_param_5];
	add.s32 	%r49, %r59, %r8;
	cvt.s64.s32 	%rd42, %r49;
	add.s64 	%rd43, %rd42, %rd3;
	cvta.to.global.u64 	%rd44, %rd53;
	shl.b64 	%rd45, %rd43, 2;
	add.s64 	%rd46, %rd44, %rd45;
	ld.global.nc.f32 	%f15, [%rd46];
	add.s32 	%r50, %r59, %r9;
	cvt.s64.s32 	%rd47, %r50;
	add.s64 	%rd48, %rd47, %rd4;
	shl.b64 	%rd49, %rd48, 2;
	add.s64 	%rd50, %rd1, %rd49;
	st.global.f32 	[%rd50], %f15;
$L__BB1_14:
	add.s32 	%r54, %r54, 1;
	setp.ne.s32 	%p12, %r54, %r26;
	@%p12 bra 	$L__BB1_3;
	mov.u32 	%r51, %ntid.y;
	mad.lo.s32 	%r53, %r51, %r34, %r53;
	setp.lt.s32 	%p13, %r53, %r25;
	@%p13 bra 	$L__BB1_2;
$L__BB1_16:
	ret;

}
	// .globl	_Z20group_point_grad_gpuiiiiiPKfPKiPf
.visible .entry _Z20group_point_grad_gpuiiiiiPKfPKiPf(
	.param .u32 _Z20group_point_grad_gpuiiiiiPKfPKiPf_param_0,
	.param .u32 _Z20group_point_grad_gpuiiiiiPKfPKiPf_param_1,
	.param .u32 _Z20group_point_grad_gpuiiiiiPKfPKiPf_param_2,
	.param .u32 _Z20group_point_grad_gpuiiiiiPKfPKiPf_param_3,
	.param .u32 _Z20group_point_grad_gpuiiiiiPKfPKiPf_param_4,
	.param .u64 .ptr .align 1 _Z20group_point_grad_gpuiiiiiPKfPKiPf_param_5,
	.param .u64 .ptr .align 1 _Z20group_point_grad_gpuiiiiiPKfPKiPf_param_6,
	.param .u64 .ptr .align 1 _Z20group_point_grad_gpuiiiiiPKfPKiPf_param_7
)
{
	.reg .pred 	%p<14>;
	.reg .b32 	%r<55>;
	.reg .b32 	%f<31>;
	.reg .b64 	%rd<55>;

	ld.param.u32 	%r24, [_Z20group_point_grad_gpuiiiiiPKfPKiPf_param_1];
	ld.param.u32 	%r21, [_Z20group_point_grad_gpuiiiiiPKfPKiPf_param_2];
	ld.param.u32 	%r22, [_Z20group_point_grad_gpuiiiiiPKfPKiPf_param_3];
	ld.param.u32 	%r23, [_Z20group_point_grad_gpuiiiiiPKfPKiPf_param_4];
	ld.param.u64 	%rd13, [_Z20group_point_grad_gpuiiiiiPKfPKiPf_param_5];
	ld.param.u64 	%rd14, [_Z20group_point_grad_gpuiiiiiPKfPKiPf_param_6];
	ld.param.u64 	%rd15, [_Z20group_point_grad_gpuiiiiiPKfPKiPf_param_7];
	cvta.to.global.u64 	%rd1, %rd15;
	cvta.to.global.u64 	%rd2, %rd13;
	mov.u32 	%r25, %ctaid.x;
	mul.lo.s32 	%r26, %r23, %r22;
	mul.lo.s32 	%r27, %r26, %r25;
	cvt.s64.s32 	%rd3, %r27;
	mul.lo.s32 	%r28, %r21, %r25;
	mul.lo.s32 	%r29, %r27, %r21;
	cvt.s64.s32 	%rd4, %r29;
	mul.lo.s32 	%r1, %r28, %r24;
	mov.u32 	%r30, %tid.y;
	mov.u32 	%r31, %ntid.x;
	mov.u32 	%r32, %tid.x;
	mad.lo.s32 	%r48, %r30, %r31, %r32;
	setp.ge.s32 	%p1, %r48, %r22;
	min.s32 	%r33, %r23, %r21;
	setp.lt.s32 	%p2, %r33, 1;
	or.pred  	%p3, %p2, %p1;
	@%p3 bra 	$L__BB2_16;
	and.b32  	%r3, %r21, 7;
	and.b32  	%r4, %r21, 2147483640;
	add.s64 	%rd5, %rd2, 16;
	cvt.s64.s32 	%rd6, %r1;
	cvta.to.global.u64 	%rd7, %rd14;
$L__BB2_2:
	mul.lo.s32 	%r6, %r48, %r23;
	mov.b32 	%r49, 0;
$L__BB2_3:
	setp.lt.u32 	%p4, %r21, 8;
	add.s32 	%r36, %r49, %r6;
	cvt.u64.u32 	%rd16, %r36;
	add.s64 	%rd17, %rd16, %rd3;
	shl.b64 	%rd18, %rd17, 2;
	add.s64 	%rd19, %rd7, %rd18;
	ld.global.nc.u32 	%r37, [%rd19];
	mul.lo.s32 	%r38, %r37, %r21;
	cvt.s64.s32 	%rd20, %r38;
	add.s64 	%rd8, %rd20, %rd6;
	mul.lo.s32 	%r8, %r36, %r21;
	mov.b32 	%r53, 0;
	@%p4 bra 	$L__BB2_6;
	and.b32  	%r39, %r21, 2147483640;
	neg.s32 	%r51, %r39;
	shl.b64 	%rd21, %rd8, 2;
	add.s64 	%rd22, %rd1, %rd21;
	add.s64 	%rd54, %rd22, 16;
	mov.u32 	%r50, %r8;
$L__BB2_5:
	.pragma "nounroll";
	cvt.s64.s32 	%rd23, %r50;
	add.s64 	%rd24, %rd4, %rd23;
	shl.b64 	%rd25, %rd24, 2;
	add.s64 	%rd26, %rd5, %rd25;
	ld.global.nc.f32 	%f1, [%rd26+-16];
	atom.global.add.f32 	%f2, [%rd54+-16], %f1;
	ld.global.nc.f32 	%f3, [%rd26+-12];
	atom.global.add.f32 	%f4, [%rd54+-12], %f3;
	ld.global.nc.f32 	%f5, [%rd26+-8];
	atom.global.add.f32 	%f6, [%rd54+-8], %f5;
	ld.global.nc.f32 	%f7, [%rd26+-4];
	atom.global.add.f32 	%f8, [%rd54+-4], %f7;
	ld.global.nc.f32 	%f9, [%rd26];
	atom.global.add.f32 	%f10, [%rd54], %f9;
	ld.global.nc.f32 	%f11, [%rd26+4];
	atom.global.add.f32 	%f12, [%rd54+4], %f11;
	ld.global.nc.f32 	%f13, [%rd26+8];
	atom.global.add.f32 	%f14, [%rd54+8], %f13;
	ld.global.nc.f32 	%f15, [%rd26+12];
	atom.global.add.f32 	%f16, [%rd54+12], %f15;
	add.s32 	%r51, %r51, 8;
	add.s64 	%rd54, %rd54, 32;
	add.s32 	%r50, %r50, 8;
	setp.ne.s32 	%p5, %r51, 0;
	mov.u32 	%r53, %r4;
	@%p5 bra 	$L__BB2_5;
$L__BB2_6:
	setp.eq.s32 	%p6, %r3, 0;
	@%p6 bra 	$L__BB2_14;
	add.s32 	%r40, %r3, -1;
	setp.lt.u32 	%p7, %r40, 3;
	@%p7 bra 	$L__BB2_9;
	ld.param.u64 	%rd52, [_Z20group_point_grad_gpuiiiiiPKfPKiPf_param_5];
	cvt.u64.u32 	%rd27, %r53;
	add.s64 	%rd28, %rd8, %rd27;
	shl.b64 	%rd29, %rd28, 2;
	add.s64 	%rd30, %rd1, %rd29;
	add.s32 	%r41, %r53, %r8;
	cvt.s64.s32 	%rd31, %r41;
	add.s64 	%rd32, %rd31, %rd4;
	cvta.to.global.u64 	%rd33, %rd52;
	shl.b64 	%rd34, %rd32, 2;
	add.s64 	%rd35, %rd33, %rd34;
	ld.global.nc.f32 	%f17, [%rd35];
	atom.global.add.f32 	%f18, [%rd30], %f17;
	ld.global.nc.f32 	%f19, [%rd35+4];
	atom.global.add.f32 	%f20, [%rd30+4], %f19;
	ld.global.nc.f32 	%f21, [%rd35+8];
	atom.global.add.f32 	%f22, [%rd30+8], %f21;
	ld.global.nc.f32 	%f23, [%rd35+12];
	atom.global.add.f32 	%f24, [%rd30+12], %f23;
	add.s32 	%r53, %r53, 4;
$L__BB2_9:
	ld.param.u64 	%rd53, [_Z20group_point_grad_gpuiiiiiPKfPKiPf_param_5];
	cvta.to.global.u64 	%rd12, %rd53;
	and.b32  	%r42, %r21, 3;
	setp.eq.s32 	%p8, %r42, 0;
	@%p8 bra 	$L__BB2_14;
	setp.eq.s32 	%p9, %r42, 1;
	@%p9 bra 	$L__BB2_12;
	cvt.u64.u32 	%rd36, %r53;
	add.s64 	%rd37, %rd8, %rd36;
	shl.b64 	%rd38, %rd37, 2;
	add.s64 	%rd39, %rd1, %rd38;
	add.s32 	%r43, %r53, %r8;
	cvt.s64.s32 	%rd40, %r43;
	add.s64 	%rd41, %rd40, %rd4;
	shl.b64 	%rd42, %rd41, 2;
	add.s64 	%rd43, %rd12, %rd42;
	ld.global.nc.f32 	%f25, [%rd43];
	atom.global.add.f32 	%f26, [%rd39], %f25;
	ld.global.nc.f32 	%f27, [%rd43+4];
	atom.global.add.f32 	%f28, [%rd39+4], %f27;
	add.s32 	%r53, %r53, 2;
$L__BB2_12:
	and.b32  	%r44, %r21, 1;
	setp.eq.b32 	%p10, %r44, 1;
	not.pred 	%p11, %p10;
	@%p11 bra 	$L__BB2_14;
	cvt.u64.u32 	%rd44, %r53;
	add.s64 	%rd45, %rd8, %rd44;
	shl.b64 	%rd46, %rd45, 2;
	add.s64 	%rd47, %rd1, %rd46;
	add.s32 	%r45, %r53, %r8;
	cvt.s64.s32 	%rd48, %r45;
	add.s64 	%rd49, %rd48, %rd4;
	shl.b64 	%rd50, %rd49, 2;
	add.s64 	%rd51, %rd12, %rd50;
	ld.global.nc.f32 	%f29, [%rd51];
	atom.global.add.f32 	%f30, [%rd47], %f29;
$L__BB2_14:
	add.s32 	%r49, %r49, 1;
	setp.ne.s32 	%p12, %r49, %r23;
	@%p12 bra 	$L__BB2_3;
	mov.u32 	%r46, %ntid.y;
	mov.u32 	%r47, %ntid.x;
	mad.lo.s32 	%r48, %r46, %r47, %r48;
	setp.lt.s32 	%p13, %r48, %r22;
	@%p13 bra 	$L__BB2_2;
$L__BB2_16:
	ret;

}
	// .globl	_Z18selection_sort_gpuiiiiPKfPiPf
.visible .entry _Z18selection_sort_gpuiiiiPKfPiPf(
	.param .u32 _Z18selection_sort_gpuiiiiPKfPiPf_param_0,
	.param .u32 _Z18selection_sort_gpuiiiiPKfPiPf_param_1,
	.param .u32 _Z18selection_sort_gpuiiiiPKfPiPf_param_2,
	.param .u32 _Z18selection_sort_gpuiiiiPKfPiPf_param_3,
	.param .u64 .ptr .align 1 _Z18selection_sort_gpuiiiiPKfPiPf_param_4,
	.param .u64 .ptr .align 1 _Z18selection_sort_gpuiiiiPKfPiPf_param_5,
	.param .u64 .ptr .align 1 _Z18selection_sort_gpuiiiiPKfPiPf_param_6
)
{
	.reg .pred 	%p<61>;
	.reg .b16 	%rs<15>;
	.reg .b32 	%r<182>;
	.reg .b32 	%f<96>;
	.reg .b64 	%rd<146>;

	ld.param.u32 	%r53, [_Z18selection_sort_gpuiiiiPKfPiPf_param_1];
	ld.param.u32 	%r54, [_Z18selection_sort_gpuiiiiPKfPiPf_param_2];
	ld.param.u32 	%r55, [_Z18selection_sort_gpuiiiiPKfPiPf_param_3];
	ld.param.u64 	%rd10, [_Z18selection_sort_gpuiiiiPKfPiPf_param_4];
	ld.param.u64 	%rd11, [_Z18selection_sort_gpuiiiiPKfPiPf_param_5];
	ld.param.u64 	%rd12, [_Z18selection_sort_gpuiiiiPKfPiPf_param_6];
	cvta.to.global.u64 	%rd1, %rd10;
	cvta.to.global.u64 	%rd13, %rd11;
	cvta.to.global.u64 	%rd14, %rd12;
	mov.u32 	%r56, %ctaid.x;
	mul.lo.s32 	%r57, %r53, %r56;
	mul.lo.s32 	%r58, %r57, %r54;
	cvt.s64.s32 	%rd2, %r58;
	mul.wide.s32 	%rd15, %r58, 4;
	add.s64 	%rd3, %rd13, %rd15;
	add.s64 	%rd4, %rd14, %rd15;
	mov.u32 	%r167, %tid.x;
	mov.u32 	%r2, %ntid.x;
	setp.ge.s32 	%p1, %r167, %r54;
	setp.lt.s32 	%p2, %r53, 1;
	or.pred  	%p3, %p1, %p2;
	@%p3 bra 	$L__BB3_16;
	and.b32  	%r3, %r53, 15;
	add.s32 	%r4, %r3, -1;
	and.b32  	%r5, %r53, 7;
	add.s32 	%r6, %r5, -1;
	and.b32  	%r7, %r53, 2147483632;
	and.b32  	%r8, %r53, 3;
	mov.u32 	%r162, %r167;
$L__BB3_2:
	setp.lt.u32 	%p4, %r53, 16;
	mul.lo.s32 	%r10, %r162, %r53;
	mov.b32 	%r165, 0;
	@%p4 bra 	$L__BB3_5;
	mov.b32 	%r163, 0;
$L__BB3_4:
	.pragma "nounroll";
	add.s32 	%r61, %r163, %r10;
	cvt.u64.u32 	%rd16, %r61;
	add.s64 	%rd17, %rd16, %rd2;
	shl.b64 	%rd18, %rd17, 2;
	add.s64 	%rd19, %rd1, %rd18;
	ld.global.f32 	%f1, [%rd19];
	mul.wide.u32 	%rd20, %r61, 4;
	add.s64 	%rd21, %rd4, %rd20;
	st.global.f32 	[%rd21], %f1;
	add.s64 	%rd22, %rd3, %rd20;
	st.global.u32 	[%rd22], %r163;
	add.s32 	%r62, %r163, 1;
	ld.global.f32 	%f2, [%rd19+4];
	st.global.f32 	[%rd21+4], %f2;
	st.global.u32 	[%rd22+4], %r62;
	add.s32 	%r63, %r163, 2;
	ld.global.f32 	%f3, [%rd19+8];
	st.global.f32 	[%rd21+8], %f3;
	st.global.u32 	[%rd22+8], %r63;
	add.s32 	%r64, %r163, 3;
	ld.global.f32 	%f4, [%rd19+12];
	st.global.f32 	[%rd21+12], %f4;
	st.global.u32 	[%rd22+12], %r64;
	add.s32 	%r65, %r163, 4;
	ld.global.f32 	%f5, [%rd19+16];
	st.global.f32 	[%rd21+16], %f5;
	st.global.u32 	[%rd22+16], %r65;
	add.s32 	%r66, %r163, 5;
	ld.global.f32 	%f6, [%rd19+20];
	st.global.f32 	[%rd21+20], %f6;
	st.global.u32 	[%rd22+20], %r66;
	add.s32 	%r67, %r163, 6;
	ld.global.f32 	%f7, [%rd19+24];
	st.global.f32 	[%rd21+24], %f7;
	st.global.u32 	[%rd22+24], %r67;
	add.s32 	%r68, %r163, 7;
	ld.global.f32 	%f8, [%rd19+28];
	st.global.f32 	[%rd21+28], %f8;
	st.global.u32 	[%rd22+28], %r68;
	add.s32 	%r69, %r163, 8;
	ld.global.f32 	%f9, [%rd19+32];
	st.global.f32 	[%rd21+32], %f9;
	st.global.u32 	[%rd22+32], %r69;
	add.s32 	%r70, %r163, 9;
	ld.global.f32 	%f10, [%rd19+36];
	st.global.f32 	[%rd21+36], %f10;
	st.global.u32 	[%rd22+36], %r70;
	add.s32 	%r71, %r163, 10;
	ld.global.f32 	%f11, [%rd19+40];
	st.global.f32 	[%rd21+40], %f11;
	st.global.u32 	[%rd22+40], %r71;
	add.s32 	%r72, %r163, 11;
	ld.global.f32 	%f12, [%rd19+44];
	st.global.f32 	[%rd21+44], %f12;
	st.global.u32 	[%rd22+44], %r72;
	add.s32 	%r73, %r163, 12;
	ld.global.f32 	%f13, [%rd19+48];
	st.global.f32 	[%rd21+48], %f13;
	st.global.u32 	[%rd22+48], %r73;
	add.s32 	%r74, %r163, 13;
	ld.global.f32 	%f14, [%rd19+52];
	st.global.f32 	[%rd21+52], %f14;
	st.global.u32 	[%rd22+52], %r74;
	add.s32 	%r75, %r163, 14;
	ld.global.f32 	%f15, [%rd19+56];
	st.global.f32 	[%rd21+56], %f15;
	st.global.u32 	[%rd22+56], %r75;
	add.s32 	%r76, %r163, 15;
	ld.global.f32 	%f16, [%rd19+60];
	st.global.f32 	[%rd21+60], %f16;
	st.global.u32 	[%rd22+60], %r76;
	add.s32 	%r163, %r163, 16;
	setp.ne.s32 	%p5, %r163, %r7;
	mov.u32 	%r165, %r7;
	@%p5 bra 	$L__BB3_4;
$L__BB3_5:
	setp.eq.s32 	%p6, %r3, 0;
	@%p6 bra 	$L__BB3_15;
	setp.lt.u32 	%p7, %r4, 7;
	@%p7 bra 	$L__BB3_8;
	add.s32 	%r77, %r165, %r10;
	cvt.u64.u32 	%rd23, %r77;
	add.s64 	%rd24, %rd23, %rd2;
	shl.b64 	%rd25, %rd24, 2;
	add.s64 	%rd26, %rd1, %rd25;
	ld.global.f32 	%f17, [%rd26];
	mul.wide.u32 	%rd27, %r77, 4;
	add.s64 	%rd28, %rd4, %rd27;
	st.global.f32 	[%rd28], %f17;
	add.s64 	%rd29, %rd3, %rd27;
	st.global.u32 	[%rd29], %r165;
	add.s32 	%r78, %r165, 1;
	cvt.u64.u32 	%rd30, %r10;
	cvt.u64.u32 	%rd31, %r165;
	add.s64 	%rd32, %rd31, %rd30;
	add.s64 	%rd33, %rd32, %rd2;
	shl.b64 	%rd34, %rd33, 2;
	add.s64 	%rd35, %rd1, %rd34;
	ld.global.f32 	%f18, [%rd35+4];
	shl.b64 	%rd36, %rd32, 2;
	add.s64 	%rd37, %rd4, %rd36;
	st.global.f32 	[%rd37+4], %f18;
	add.s64 	%rd38, %rd3, %rd36;
	st.global.u32 	[%rd38+4], %r78;
	add.s32 	%r79, %r165, 2;
	ld.global.f32 	%f19, [%rd35+8];
	st.global.f32 	[%rd37+8], %f19;
	st.global.u32 	[%rd38+8], %r79;
	add.s32 	%r80, %r165, 3;
	ld.global.f32 	%f20, [%rd35+12];
	st.global.f32 	[%rd37+12], %f20;
	st.global.u32 	[%rd38+12], %r80;
	add.s32 	%r81, %r165, 4;
	ld.global.f32 	%f21, [%rd35+16];
	st.global.f32 	[%rd37+16], %f21;
	st.global.u32 	[%rd38+16], %r81;
	add.s32 	%r82, %r165, 5;
	ld.global.f32 	%f22, [%rd35+20];
	st.global.f32 	[%rd37+20], %f22;
	st.global.u32 	[%rd38+20], %r82;
	add.s32 	%r83, %r165, 6;
	ld.global.f32 	%f23, [%rd35+24];
	st.global.f32 	[%rd37+24], %f23;
	st.global.u32 	[%rd38+24], %r83;
	add.s32 	%r84, %r165, 7;
	ld.global.f32 	%f24, [%rd35+28];
	st.global.f32 	[%rd37+28], %f24;
	st.global.u32 	[%rd38+28], %r84;
	add.s32 	%r165, %r165, 8;
$L__BB3_8:
	setp.eq.s32 	%p8, %r5, 0;
	@%p8 bra 	$L__BB3_15;
	setp.lt.u32 	%p9, %r6, 3;
	@%p9 bra 	$L__BB3_11;
	add.s32 	%r85, %r165, %r10;
	cvt.u64.u32 	%rd39, %r85;
	add.s64 	%rd40, %rd39, %rd2;
	shl.b64 	%rd41, %rd40, 2;
	add.s64 	%rd42, %rd1, %rd41;
	ld.global.f32 	%f25, [%rd42];
	mul.wide.u32 	%rd43, %r85, 4;
	add.s64 	%rd44, %rd4, %rd43;
	st.global.f32 	[%rd44], %f25;
	add.s64 	%rd45, %rd3, %rd43;
	st.global.u32 	[%rd45], %r165;
	add.s32 	%r86, %r165, 1;
	cvt.u64.u32 	%rd46, %r10;
	cvt.u64.u32 	%rd47, %r165;
	add.s64 	%rd48, %rd47, %rd46;
	add.s64 	%rd49, %rd48, %rd2;
	shl.b64 	%rd50, %rd49, 2;
	add.s64 	%rd51, %rd1, %rd50;
	ld.global.f32 	%f26, [%rd51+4];
	shl.b64 	%rd52, %rd48, 2;
	add.s64 	%rd53, %rd4, %rd52;
	st.global.f32 	[%rd53+4], %f26;
	add.s64 	%rd54, %rd3, %rd52;
	st.global.u32 	[%rd54+4], %r86;
	add.s32 	%r87, %r165, 2;
	ld.global.f32 	%f27, [%rd51+8];
	st.global.f32 	[%rd53+8], %f27;
	st.global.u32 	[%rd54+8], %r87;
	add.s32 	%r88, %r165, 3;
	ld.global.f32 	%f28, [%rd51+12];
	st.global.f32 	[%rd53+12], %f28;
	st.global.u32 	[%rd54+12], %r88;
	add.s32 	%r165, %r165, 4;
$L__BB3_11:
	setp.eq.s32 	%p10, %r8, 0;
	@%p10 bra 	$L__BB3_15;
	setp.eq.s32 	%p11, %r8, 1;
	add.s32 	%r89, %r165, %r10;
	cvt.u64.u32 	%rd55, %r89;
	add.s64 	%rd56, %rd55, %rd2;
	shl.b64 	%rd57, %rd56, 2;
	add.s64 	%rd58, %rd1, %rd57;
	ld.global.f32 	%f29, [%rd58];
	mul.wide.u32 	%rd59, %r89, 4;
	add.s64 	%rd60, %rd4, %rd59;
	st.global.f32 	[%rd60], %f29;
	add.s64 	%rd61, %rd3, %rd59;
	st.global.u32 	[%rd61], %r165;
	@%p11 bra 	$L__BB3_15;
	setp.eq.s32 	%p12, %r8, 2;
	add.s32 	%r90, %r165, 1;
	cvt.u64.u32 	%rd62, %r10;
	cvt.u64.u32 	%rd63, %r165;
	add.s64 	%rd64, %rd63, %rd62;
	add.s64 	%rd65, %rd64, %rd2;
	shl.b64 	%rd66, %rd65, 2;
	add.s64 	%rd5, %rd1, %rd66;
	ld.global.f32 	%f30, [%rd5+4];
	shl.b64 	%rd67, %rd64, 2;
	add.s64 	%rd6, %rd4, %rd67;
	st.global.f32 	[%rd6+4], %f30;
	add.s64 	%rd7, %rd3, %rd67;
	st.global.u32 	[%rd7+4], %r90;
	@%p12 bra 	$L__BB3_15;
	add.s32 	%r91, %r165, 2;
	ld.global.f32 	%f31, [%rd5+8];
	st.global.f32 	[%rd6+8], %f31;
	st.global.u32 	[%rd7+8], %r91;
$L__BB3_15:
	add.s32 	%r162, %r162, %r2;
	setp.lt.s32 	%p13, %r162, %r54;
	@%p13 bra 	$L__BB3_2;
$L__BB3_16:
	setp.ge.s32 	%p14, %r167, %r54;
	setp.lt.s32 	%p15, %r55, 1;
	or.pred  	%p16, %p14, %p15;
	@%p16 bra 	$L__BB3_24;
	add.s32 	%r19, %r53, -2;
	cvt.u16.u32 	%rs1, %r53;
$L__BB3_18:
	mul.lo.s32 	%r21, %r167, %r53;
	mul.wide.s32 	%rd68, %r21, 4;
	add.s64 	%rd8, %rd4, %rd68;
	mov.b32 	%r168, 0;
	mov.b16 	%rs13, 0;
	mov.u16 	%rs14, %rs13;
$L__BB3_19:
	not.b32 	%r93, %r168;
	add.s32 	%r23, %r53, %r93;
	add.s32 	%r24, %r168, 1;
	setp.lt.s32 	%p17, %r24, %r53;
	mov.u32 	%r172, %r168;
	@%p17 bra 	$L__BB3_25;
$L__BB3_20:
	setp.eq.s32 	%p58, %r172, %r168;
	@%p58 bra 	$L__BB3_22;
	mul.wide.s32 	%rd138, %r172, 4;
	add.s64 	%rd139, %rd8, %rd138;
	ld.global.f32 	%f94, [%rd139];
	mul.wide.u32 	%rd140, %r168, 4;
	add.s64 	%rd141, %rd8, %rd140;
	ld.global.f32 	%f95, [%rd141];
	st.global.f32 	[%rd139], %f95;
	st.global.f32 	[%rd141], %f94;
	add.s32 	%r158, %r172, %r21;
	mul.wide.s32 	%rd142, %r158, 4;
	add.s64 	%rd143, %rd3, %rd142;
	ld.global.u32 	%r159, [%rd143];
	add.s32 	%r160, %r168, %r21;
	mul.wide.s32 	%rd144, %r160, 4;
	add.s64 	%rd145, %rd3, %rd144;
	ld.global.u32 	%r161, [%rd145];
	st.global.u32 	[%rd143], %r161;
	st.global.u32 	[%rd145], %r159;
$L__BB3_22:
	setp.eq.s32 	%p59, %r24, %r55;
	add.s16 	%rs14, %rs14, 1;
	add.s16 	%rs13, %rs13, 1;
	mov.u32 	%r168, %r24;
	@%p59 bra 	$L__BB3_23;
	bra.uni 	$L__BB3_19;
$L__BB3_23:
	add.s32 	%r167, %r167, %r2;
	setp.lt.s32 	%p60, %r167, %r54;
	@%p60 bra 	$L__BB3_18;
$L__BB3_24:
	ret;
$L__BB3_25:
	sub.s32 	%r95, %r19, %r168;
	setp.lt.u32 	%p18, %r95, 15;
	mov.u32 	%r177, %r24;
	mov.u32 	%r172, %r168;
	@%p18 bra 	$L__BB3_29;
	and.b32  	%r96, %r23, -16;
	neg.s32 	%r169, %r96;
	mov.u32 	%r170, %r168;
	mov.u32 	%r172, %r168;
$L__BB3_27:
	.pragma "nounroll";
	add.s32 	%r97, %r170, 1;
	mul.wide.u32 	%rd69, %r97, 4;
	add.s64 	%rd70, %rd8, %rd69;
	ld.global.f32 	%f32, [%rd70];
	mul.wide.s32 	%rd71, %r172, 4;
	add.s64 	%rd72, %rd8, %rd71;
	ld.global.f32 	%f33, [%rd72];
	setp.lt.f32 	%p19, %f32, %f33;
	selp.b32 	%r98, %r97, %r172, %p19;
	ld.global.f32 	%f34, [%rd70+4];
	mul.wide.s32 	%rd73, %r98, 4;
	add.s64 	%rd74, %rd8, %rd73;
	ld.global.f32 	%f35, [%rd74];
	setp.lt.f32 	%p20, %f34, %f35;
	add.s32 	%r99, %r170, 2;
	selp.b32 	%r100, %r99, %r98, %p20;
	ld.global.f32 	%f36, [%rd70+8];
	mul.wide.s32 	%rd75, %r100, 4;
	add.s64 	%rd76, %rd8, %rd75;
	ld.global.f32 	%f37, [%rd76];
	setp.lt.f32 	%p21, %f36, %f37;
	add.s32 	%r101, %r170, 3;
	selp.b32 	%r102, %r101, %r100, %p21;
	ld.global.f32 	%f38, [%rd70+12];
	mul.wide.s32 	%rd77, %r102, 4;
	add.s64 	%rd78, %rd8, %rd77;
	ld.global.f32 	%f39, [%rd78];
	setp.lt.f32 	%p22, %f38, %f39;
	add.s32 	%r103, %r170, 4;
	selp.b32 	%r104, %r103, %r102, %p22;
	ld.global.f32 	%f40, [%rd70+16];
	mul.wide.s32 	%rd79, %r104, 4;
	add.s64 	%rd80, %rd8, %rd79;
	ld.global.f32 	%f41, [%rd80];
	setp.lt.f32 	%p23, %f40, %f41;
	add.s32 	%r105, %r170, 5;
	selp.b32 	%r106, %r105, %r104, %p23;
	ld.global.f32 	%f42, [%rd70+20];
	mul.wide.s32 	%rd81, %r106, 4;
	add.s64 	%rd82, %rd8, %rd81;
	ld.global.f32 	%f43, [%rd82];
	setp.lt.f32 	%p24, %f42, %f43;
	add.s32 	%r107, %r170, 6;
	selp.b32 	%r108, %r107, %r106, %p24;
	ld.global.f32 	%f44, [%rd70+24];
	mul.wide.s32 	%rd83, %r108, 4;
	add.s64 	%rd84, %rd8, %rd83;
	ld.global.f32 	%f45, [%rd84];
	setp.lt.f32 	%p25, %f44, %f45;
	add.s32 	%r109, %r170, 7;
	selp.b32 	%r110, %r109, %r108, %p25;
	ld.global.f32 	%f46, [%rd70+28];
	mul.wide.s32 	%rd85, %r110, 4;
	add.s64 	%rd86, %rd8, %rd85;
	ld.global.f32 	%f47, [%rd86];
	setp.lt.f32 	%p26, %f46, %f47;
	add.s32 	%r111, %r170, 8;
	selp.b32 	%r112, %r111, %r110, %p26;
	ld.global.f32 	%f48, [%rd70+32];
	mul.wide.s32 	%rd87, %r112, 4;
	add.s64 	%rd88, %rd8, %rd87;
	ld.global.f32 	%f49, [%rd88];
	setp.lt.f32 	%p27, %f48, %f49;
	add.s32 	%r113, %r170, 9;
	selp.b32 	%r114, %r113, %r112, %p27;
	ld.global.f32 	%f50, [%rd70+36];
	mul.wide.s32 	%rd89, %r114, 4;
	add.s64 	%rd90, %rd8, %rd89;
	ld.global.f32 	%f51, [%rd90];
	setp.lt.f32 	%p28, %f50, %f51;
	add.s32 	%r115, %r170, 10;
	selp.b32 	%r116, %r115, %r114, %p28;
	ld.global.f32 	%f52, [%rd70+40];
	mul.wide.s32 	%rd91, %r116, 4;
	add.s64 	%rd92, %rd8, %rd91;
	ld.global.f32 	%f53, [%rd92];
	setp.lt.f32 	%p29, %f52, %f53;
	add.s32 	%r117, %r170, 11;
	selp.b32 	%r118, %r117, %r116, %p29;
	ld.global.f32 	%f54, [%rd70+44];
	mul.wide.s32 	%rd93, %r118, 4;
	add.s64 	%rd94, %rd8, %rd93;
	ld.global.f32 	%f55, [%rd94];
	setp.lt.f32 	%p30, %f54, %f55;
	add.s32 	%r119, %r170, 12;
	selp.b32 	%r120, %r119, %r118, %p30;
	ld.global.f32 	%f56, [%rd70+48];
	mul.wide.s32 	%rd95, %r120, 4;
	add.s64 	%rd96, %rd8, %rd95;
	ld.global.f32 	%f57, [%rd96];
	setp.lt.f32 	%p31, %f56, %f57;
	add.s32 	%r121, %r170, 13;
	selp.b32 	%r122, %r121, %r120, %p31;
	ld.global.f32 	%f58, [%rd70+52];
	mul.wide.s32 	%rd97, %r122, 4;
	add.s64 	%rd98, %rd8, %rd97;
	ld.global.f32 	%f59, [%rd98];
	setp.lt.f32 	%p32, %f58, %f59;
	add.s32 	%r123, %r170, 14;
	selp.b32 	%r124, %r123, %r122, %p32;
	ld.global.f32 	%f60, [%rd70+56];
	mul.wide.s32 	%rd99, %r124, 4;
	add.s64 	%rd100, %rd8, %rd99;
	ld.global.f32 	%f61, [%rd100];
	setp.lt.f32 	%p33, %f60, %f61;
	add.s32 	%r125, %r170, 15;
	selp.b32 	%r126, %r125, %r124, %p33;
	ld.global.f32 	%f62, [%rd70+60];
	mul.wide.s32 	%rd101, %r126, 4;
	add.s64 	%rd102, %rd8, %rd101;
	ld.global.f32 	%f63, [%rd102];
	setp.lt.f32 	%p34, %f62, %f63;
	add.s32 	%r170, %r170, 16;
	selp.b32 	%r172, %r170, %r126, %p34;
	add.s32 	%r169, %r169, 16;
	setp.eq.s32 	%p35, %r169, 0;
	@%p35 bra 	$L__BB3_28;
	bra.uni 	$L__BB3_27;
$L__BB3_28:
	add.s32 	%r177, %r170, 1;
$L__BB3_29:
	and.b32  	%r127, %r23, 15;
	setp.eq.s32 	%p36, %r127, 0;
	@%p36 bra 	$L__BB3_20;
	not.b16 	%rs9, %rs14;
	add.s16 	%rs10, %rs9, %rs1;
	cvt.u32.u16 	%r129, %rs10;
	and.b32  	%r37, %r129, 15;
	add.s32 	%r130, %r37, -1;
	setp.lt.u32 	%p37, %r130, 7;
	@%p37 bra 	$L__BB3_32;
	mul.wide.u32 	%rd103, %r177, 4;
	add.s64 	%rd104, %rd8, %rd103;
	ld.global.f32 	%f64, [%rd104];
	mul.wide.s32 	%rd105, %r172, 4;
	add.s64 	%rd106, %rd8, %rd105;
	ld.global.f32 	%f65, [%rd106];
	setp.lt.f32 	%p38, %f64, %f65;
	selp.b32 	%r131, %r177, %r172, %p38;
	add.s32 	%r132, %r177, 1;
	ld.global.f32 	%f66, [%rd104+4];
	mul.wide.s32 	%rd107, %r131, 4;
	add.s64 	%rd108, %rd8, %rd107;
	ld.global.f32 	%f67, [%rd108];
	setp.lt.f32 	%p39, %f66, %f67;
	selp.b32 	%r133, %r132, %r131, %p39;
	add.s32 	%r134, %r177, 2;
	ld.global.f32 	%f68, [%rd104+8];
	mul.wide.s32 	%rd109, %r133, 4;
	add.s64 	%rd110, %rd8, %rd109;
	ld.global.f32 	%f69, [%rd110];
	setp.lt.f32 	%p40, %f68, %f69;
	selp.b32 	%r135, %r134, %r133, %p40;
	add.s32 	%r136, %r177, 3;
	ld.global.f32 	%f70, [%rd104+12];
	mul.wide.s32 	%rd111, %r135, 4;
	add.s64 	%rd112, %rd8, %rd111;
	ld.global.f32 	%f71, [%rd112];
	setp.lt.f32 	%p41, %f70, %f71;
	selp.b32 	%r137, %r136, %r135, %p41;
	add.s32 	%r138, %r177, 4;
	ld.global.f32 	%f72, [%rd104+16];
	mul.wide.s32 	%rd113, %r137, 4;
	add.s64 	%rd114, %rd8, %rd113;
	ld.global.f32 	%f73, [%rd114];
	setp.lt.f32 	%p42, %f72, %f73;
	selp.b32 	%r139, %r138, %r137, %p42;
	add.s32 	%r140, %r177, 5;
	ld.global.f32 	%f74, [%rd104+20];
	mul.wide.s32 	%rd115, %r139, 4;
	add.s64 	%rd116, %rd8, %rd115;
	ld.global.f32 	%f75, [%rd116];
	setp.lt.f32 	%p43, %f74, %f75;
	selp.b32 	%r141, %r140, %r139, %p43;
	add.s32 	%r142, %r177, 6;
	ld.global.f32 	%f76, [%rd104+24];
	mul.wide.s32 	%rd117, %r141, 4;
	add.s64 	%rd118, %rd8, %rd117;
	ld.global.f32 	%f77, [%rd118];
	setp.lt.f32 	%p44, %f76, %f77;
	selp.b32 	%r143, %r142, %r141, %p44;
	add.s32 	%r144, %r177, 7;
	ld.global.f32 	%f78, [%rd104+28];
	mul.wide.s32 	%rd119, %r143, 4;
	add.s64 	%rd120, %rd8, %rd119;
	ld.global.f32 	%f79, [%rd120];
	setp.lt.f32 	%p45, %f78, %f79;
	selp.b32 	%r172, %r144, %r143, %p45;
	add.s32 	%r177, %r177, 8;
$L__BB3_32:
	and.b32  	%r145, %r37, 7;
	setp.eq.s32 	%p46, %r145, 0;
	@%p46 bra 	$L__BB3_20;
	not.b16 	%rs11, %rs13;
	add.s16 	%rs12, %rs11, %rs1;
	cvt.u32.u16 	%r147, %rs12;
	and.b32  	%r148, %r147, 7;
	and.b32  	%r43, %r147, 3;
	add.s32 	%r149, %r148, -1;
	setp.lt.u32 	%p47, %r149, 3;
	@%p47 bra 	$L__BB3_35;
	mul.wide.u32 	%rd121, %r177, 4;
	add.s64 	%rd122, %rd8, %rd121;
	ld.global.f32 	%f80, [%rd122];
	mul.wide.s32 	%rd123, %r172, 4;
	add.s64 	%rd124, %rd8, %rd123;
	ld.global.f32 	%f81, [%rd124];
	setp.lt.f32 	%p48, %f80, %f81;
	selp.b32 	%r150, %r177, %r172, %p48;
	add.s32 	%r151, %r177, 1;
	ld.global.f32 	%f82, [%rd122+4];
	mul.wide.s32 	%rd125, %r150, 4;
	add.s64 	%rd126, %rd8, %rd125;
	ld.global.f32 	%f83, [%rd126];
	setp.lt.f32 	%p49, %f82, %f83;
	selp.b32 	%r152, %r151, %r150, %p49;
	add.s32 	%r153, %r177, 2;
	ld.global.f32 	%f84, [%rd122+8];
	mul.wide.s32 	%rd127, %r152, 4;
	add.s64 	%rd128, %rd8, %rd127;
	ld.global.f32 	%f85, [%rd128];
	setp.lt.f32 	%p50, %f84, %f85;
	selp.b32 	%r154, %r153, %r152, %p50;
	add.s32 	%r155, %r177, 3;
	ld.global.f32 	%f86, [%rd122+12];
	mul.wide.s32 	%rd129, %r154, 4;
	add.s64 	%rd130, %rd8, %rd129;
	ld.global.f32 	%f87, [%rd130];
	setp.lt.f32 	%p51, %f86, %f87;
	selp.b32 	%r172, %r155, %r154, %p51;
	add.s32 	%r177, %r177, 4;
$L__BB3_35:
	setp.eq.s32 	%p52, %r43, 0;
	@%p52 bra 	$L__BB3_20;
	mul.wide.u32 	%rd131, %r177, 4;
	add.s64 	%rd9, %rd8, %rd131;
	ld.global.f32 	%f88, [%rd9];
	mul.wide.s32 	%rd132, %r172, 4;
	add.s64 	%rd133, %rd8, %rd132;
	ld.global.f32 	%f89, [%rd133];
	setp.lt.f32 	%p53, %f88, %f89;
	selp.b32 	%r172, %r177, %r172, %p53;
	setp.eq.s32 	%p54, %r43, 1;
	@%p54 bra 	$L__BB3_20;
	add.s32 	%r156, %r177, 1;
	ld.global.f32 	%f90, [%rd9+4];
	mul.wide.s32 	%rd134, %r172, 4;
	add.s64 	%rd135, %rd8, %rd134;
	ld.global.f32 	%f91, [%rd135];
	setp.lt.f32 	%p55, %f90, %f91;
	selp.b32 	%r172, %r156, %r172, %p55;
	setp.eq.s32 	%p56, %r43, 2;
	@%p56 bra 	$L__BB3_20;
	add.s32 	%r157, %r177, 2;
	ld.global.f32 	%f92, [%rd9+8];
	mul.wide.s32 	%rd136, %r172, 4;
	add.s64 	%rd137, %rd8, %rd136;
	ld.global.f32 	%f93, [%rd137];
	setp.lt.f32 	%p57, %f92, %f93;
	selp.b32 	%r172, %r157, %r172, %p57;
	bra.uni 	$L__BB3_20;

}


// ===== COMPILED SASS (sm_100) =====

	.target	sm_100

	.elftype	@"ET_EXEC"


//--------------------- .note.nv.tkinfo           --------------------------
	.section	.note.nv.tkinfo,"",@"SHT_NOTE"
	.sectionflags	@"SHF_NOTE_NV_TKINFO"
	.tkinfo
        /*0018*/ 	.word	0x00000002
        /*0030*/ 	.string	""
        /*0030*/ 	.string	"ptxas"
        /*0030*/ 	.string	"Cuda compilation tools, release 13.0, V13.0.88"
        /*0030*/ 	.string	"Build cuda_13.0.r13.0/compiler.36424714_0"
        /*0030*/ 	.string	"-arch sm_100 -m 64 "



//--------------------- .note.nv.cuinfo           --------------------------
	.section	.note.nv.cuinfo,"",@"SHT_NOTE"
	.sectionflags	@"SHF_NOTE_NV_CUINFO"
        /*0018*/ 	.short	0x0002
        /*001a*/ 	.short	0x0064
        /*001c*/ 	.short	0x0082
	.zero		2


//--------------------- .nv.info                  --------------------------
	.section	.nv.info,"",@"SHT_CUDA_INFO"
	.align	4


	//----- nvinfo : EIATTR_REGCOUNT
	.align		4
        /*0000*/ 	.byte	0x04, 0x2f
        /*0002*/ 	.short	(.L_1 - .L_0)
	.align		4
.L_0:
        /*0004*/ 	.word	index@(_Z20query_ball_point_gpuiiifiPKfS0_PiS1_)
        /*0008*/ 	.word	0x0000001b


	//----- nvinfo : EIATTR_FRAME_SIZE
	.align		4
.L_1:
        /*000c*/ 	.byte	0x04, 0x11
        /*000e*/ 	.short	(.L_3 - .L_2)
	.align		4
.L_2:
        /*0010*/ 	.word	index@(_Z20query_ball_point_gpuiiifiPKfS0_PiS1_)
        /*0014*/ 	.word	0x00000000


	//----- nvinfo : EIATTR_REGCOUNT
	.align		4
.L_3:
        /*0018*/ 	.byte	0x04, 0x2f
        /*001a*/ 	.short	(.L_5 - .L_4)
	.align		4
.L_4:
        /*001c*/ 	.word	index@(_Z15group_point_gpuiiiiiPKfPKiPf)
        /*0020*/ 	.word	0x00000020


	//----- nvinfo : EIATTR_FRAME_SIZE
	.align		4
.L_5:
        /*0024*/ 	.byte	0x04, 0x11
        /*0026*/ 	.short	(.L_7 - .L_6)
	.align		4
.L_6:
        /*0028*/ 	.word	index@(_Z15group_point_gpuiiiiiPKfPKiPf)
        /*002c*/ 	.word	0x00000000


	//----- nvinfo : EIATTR_REGCOUNT
	.align		4
.L_7:
        /*0030*/ 	.byte	0x04, 0x2f
        /*0032*/ 	.short	(.L_9 - .L_8)
	.align		4
.L_8:
        /*0034*/ 	.word	index@(_Z20group_point_grad_gpuiiiiiPKfPKiPf)
        /*0038*/ 	.word	0x00000020


	//----- nvinfo : EIATTR_FRAME_SIZE
	.align		4
.L_9:
        /*003c*/ 	.byte	0x04, 0x11
        /*003e*/ 	.short	(.L_11 - .L_10)
	.align		4
.L_10:
        /*0040*/ 	.word	index@(_Z20group_point_grad_gpuiiiiiPKfPKiPf)
        /*0044*/ 	.word	0x00000000


	//----- nvinfo : EIATTR_REGCOUNT
	.align		4
.L_11:
        /*0048*/ 	.byte	0x04, 0x2f
        /*004a*/ 	.short	(.L_13 - .L_12)
	.align		4
.L_12:
        /*004c*/ 	.word	index@(_Z18selection_sort_gpuiiiiPKfPiPf)
        /*0050*/ 	.word	0x00000020


	//----- nvinfo : EIATTR_FRAME_SIZE
	.align		4
.L_13:
        /*0054*/ 	.byte	0x04, 0x11
        /*0056*/ 	.short	(.L_15 - .L_14)
	.align		4
.L_14:
        /*0058*/ 	.word	index@(_Z18selection_sort_gpuiiiiPKfPiPf)
        /*005c*/ 	.word	0x00000000


	//----- nvinfo : EIATTR_MIN_STACK_SIZE
	.align		4
.L_15:
        /*0060*/ 	.byte	0x04, 0x12
        /*0062*/ 	.short	(.L_17 - .L_16)
	.align		4
.L_16:
        /*0064*/ 	.word	index@(_Z18selection_sort_gpuiiiiPKfPiPf)
        /*0068*/ 	.word	0x00000000


	//----- nvinfo : EIATTR_MIN_STACK_SIZE
	.align		4
.L_17:
        /*006c*/ 	.byte	0x04, 0x12
        /*006e*/ 	.short	(.L_19 - .L_18)
	.align		4
.L_18:
        /*0070*/ 	.word	index@(_Z20group_point_grad_gpuiiiiiPKfPKiPf)
        /*0074*/ 	.word	0x00000000


	//----- nvinfo : EIATTR_MIN_STACK_SIZE
	.align		4
.L_19:
        /*0078*/ 	.byte	0x04, 0x12
        /*007a*/ 	.short	(.L_21 - .L_20)
	.align		4
.L_20:
        /*007c*/ 	.word	index@(_Z15group_point_gpuiiiiiPKfPKiPf)
        /*0080*/ 	.word	0x00000000


	//----- nvinfo : EIATTR_MIN_STACK_SIZE
	.align		4
.L_21:
        /*0084*/ 	.byte	0x04, 0x12
        /*0086*/ 	.short	(.L_23 - .L_22)
	.align		4
.L_22:
        /*0088*/ 	.word	index@(_Z20query_ball_point_gpuiiifiPKfS0_PiS1_)
        /*008c*/ 	.word	0x00000000
.L_23:


//--------------------- .nv.compat                --------------------------
	.section	.nv.compat,"",@"SHT_CUDA_COMPAT_INFO"
	.align	4
        /*0000*/ 	.byte	0x02, 0x09, 0x00, 0x00, 0x02, 0x02, 0x01, 0x00, 0x02, 0x05, 0x05, 0x00, 0x03, 0x07, 0x01, 0x01
        /*0010*/ 	.byte	0x02, 0x03, 0x00, 0x00, 0x02, 0x06, 0x01, 0x00, 0x04, 0x0b, 0x08, 0x00, 0x09, 0x00, 0x00, 0x00
        /*0020*/ 	.byte	0x00, 0x00, 0x00, 0x00


//--------------------- .nv.info._Z18selection_sort_gpuiiiiPKfPiPf --------------------------
	.section	.nv.info._Z18selection_sort_gpuiiiiPKfPiPf,"",@"SHT_CUDA_INFO"
	.sectionflags	@""
	.align	4


	//----- nvinfo : EIATTR_CUDA_API_VERSION
	.align		4
        /*0000*/ 	.byte	0x04, 0x37
        /*0002*/ 	.short	(.L_25 - .L_24)
.L_24:
        /*0004*/ 	.word	0x00000082


	//----- nvinfo : EIATTR_KPARAM_INFO
	.align		4
.L_25:
        /*0008*/ 	.byte	0x04, 0x17
        /*000a*/ 	.short	(.L_27 - .L_26)
.L_26:
        /*000c*/ 	.word	0x00000000
        /*0010*/ 	.short	0x0006
        /*0012*/ 	.short	0x0020
        /*0014*/ 	.byte	0x00, 0xf5, 0x21, 0x00


	//----- nvinfo : EIATTR_KPARAM_INFO
	.align		4
.L_27:
        /*0018*/ 	.byte	0x04, 0x17
        /*001a*/ 	.short	(.L_29 - .L_28)
.L_28:
        /*001c*/ 	.word	0x00000000
        /*0020*/ 	.short	0x0005
        /*0022*/ 	.short	0x0018
        /*0024*/ 	.byte	0x00, 0xf5, 0x21, 0x00


	//----- nvinfo : EIATTR_KPARAM_INFO
	.align		4
.L_29:
        /*0028*/ 	.byte	0x04, 0x17
        /*002a*/ 	.short	(.L_31 - .L_30)
.L_30:
        /*002c*/ 	.word	0x00000000
        /*0030*/ 	.short	0x0004
        /*0032*/ 	.short	0x0010
        /*0034*/ 	.byte	0x00, 0xf5, 0x21, 0x00


	//----- nvinfo : EIATTR_KPARAM_INFO
	.align		4
.L_31:
        /*0038*/ 	.byte	0x04, 0x17
        /*003a*/ 	.short	(.L_33 - .L_32)
.L_32:
        /*003c*/ 	.word	0x00000000
        /*0040*/ 	.short	0x0003
        /*0042*/ 	.short	0x000c
        /*0044*/ 	.byte	0x00, 0xf0, 0x11, 0x00


	//----- nvinfo : EIATTR_KPARAM_INFO
	.align		4
.L_33:
        /*0048*/ 	.byte	0x04, 0x17
        /*004a*/ 	.short	(.L_35 - .L_34)
.L_34:
        /*004c*/ 	.word	0x00000000
        /*0050*/ 	.short	0x0002
        /*0052*/ 	.short	0x0008
        /*0054*/ 	.byte	0x00, 0xf0, 0x11, 0x00


	//----- nvinfo : EIATTR_KPARAM_INFO
	.align		4
.L_35:
        /*0058*/ 	.byte	0x04, 0x17
        /*005a*/ 	.short	(.L_37 - .L_36)
.L_36:
        /*005c*/ 	.word	0x00000000
        /*0060*/ 	.short	0x0001
        /*0062*/ 	.short	0x0004
        /*0064*/ 	.byte	0x00, 0xf0, 0x11, 0x00


	//----- nvinfo : EIATTR_KPARAM_INFO
	.align		4
.L_37:
        /*0068*/ 	.byte	0x04, 0x17
        /*006a*/ 	.short	(.L_39 - .L_38)
.L_38:
        /*006c*/ 	.word	0x00000000
        /*0070*/ 	.short	0x0000
        /*0072*/ 	.short	0x0000
        /*0074*/ 	.byte	0x00, 0xf0, 0x11, 0x00


	//----- nvinfo : EIATTR_SPARSE_MMA_MASK
	.align		4
.L_39:
        /*0078*/ 	.byte	0x03, 0x50
        /*007a*/ 	.short	0x0000


	//----- nvinfo : EIATTR_MAXREG_COUNT
	.align		4
        /*007c*/ 	.byte	0x03, 0x1b
        /*007e*/ 	.short	0x00ff


	//----- nvinfo : EIATTR_MERCURY_ISA_VERSION
	.align		4
        /*0080*/ 	.byte	0x03, 0x5f
        /*0082*/ 	.short	0x0101


	//----- nvinfo : EIATTR_VRC_CTA_INIT_COUNT
	.align		4
        /*0084*/ 	.byte	0x02, 0x4a
	.zero		1
	.zero		1


	//----- nvinfo : EIATTR_EXIT_INSTR_OFFSETS
	.align		4
        /*0088*/ 	.byte	0x04, 0x1c
        /*008a*/ 	.short	(.L_41 - .L_40)


	//   ....[0]....
.L_40:
        /*008c*/ 	.word	0x00000f90


	//   ....[1]....
        /*0090*/ 	.word	0x00001e80


	//----- nvinfo : EIATTR_CRS_STACK_SIZE
	.align		4
.L_41:
        /*0094*/ 	.byte	0x04, 0x1e
        /*0096*/ 	.short	(.L_43 - .L_42)
.L_42:
        /*0098*/ 	.word	0x00000000


	//----- nvinfo : EIATTR_CBANK_PARAM_SIZE
	.align		4
.L_43:
        /*009c*/ 	.byte	0x03, 0x19
        /*009e*/ 	.short	0x0028


	//----- nvinfo : EIATTR_PARAM_CBANK
	.align		4
        /*00a0*/ 	.byte	0x04, 0x0a
        /*00a2*/ 	.short	(.L_45 - .L_44)
	.align		4
.L_44:
        /*00a4*/ 	.word	index@(.nv.constant0._Z18selection_sort_gpuiiiiPKfPiPf)
        /*00a8*/ 	.short	0x0380
        /*00aa*/ 	.short	0x0028


	//----- nvinfo : EIATTR_SW_WAR
	.align		4
.L_45:
        /*00ac*/ 	.byte	0x04, 0x36
        /*00ae*/ 	.short	(.L_47 - .L_46)
.L_46:
        /*00b0*/ 	.word	0x00000008
.L_47:


//--------------------- .nv.info._Z20group_point_grad_gpuiiiiiPKfPKiPf --------------------------
	.section	.nv.info._Z20group_point_grad_gpuiiiiiPKfPKiPf,"",@"SHT_CUDA_INFO"
	.sectionflags	@""
	.align	4


	//----- nvinfo : EIATTR_CUDA_API_VERSION
	.align		4
        /*0000*/ 	.byte	0x04, 0x37
        /*0002*/ 	.short	(.L_49 - .L_48)
.L_48:
        /*0004*/ 	.word	0x00000082


	//----- nvinfo : EIATTR_KPARAM_INFO
	.align		4
.L_49:
        /*0008*/ 	.byte	0x04, 0x17
        /*000a*/ 	.short	(.L_51 - .L_50)
.L_50:
        /*000c*/ 	.word	0x00000000
        /*0010*/ 	.short	0x0007
        /*0012*/ 	.short	0x0028
        /*0014*/ 	.byte	0x00, 0xf5, 0x21, 0x00


	//----- nvinfo : EIATTR_KPARAM_INFO
	.align		4
.L_51:
        /*0018*/ 	.byte	0x04, 0x17
        /*001a*/ 	.short	(.L_53 - .L_52)
.L_52:
        /*001c*/ 	.word	0x00000000
        /*0020*/ 	.short	0x0006
        /*0022*/ 	.short	0x0020
        /*0024*/ 	.byte	0x00, 0xf5, 0x21, 0x00


	//----- nvinfo : EIATTR_KPARAM_INFO
	.align		4
.L_53:
        /*0028*/ 	.byte	0x04, 0x17
        /*002a*/ 	.short	(.L_55 - .L_54)
.L_54:
        /*002c*/ 	.word	0x00000000
        /*0030*/ 	.short	0x0005
        /*0032*/ 	.short	0x0018
        /*0034*/ 	.byte	0x00, 0xf5, 0x21, 0x00


	//----- nvinfo : EIATTR_KPARAM_INFO
	.align		4
.L_55:
        /*0038*/ 	.byte	0x04, 0x17
        /*003a*/ 	.short	(.L_57 - .L_56)
.L_56:
        /*003c*/ 	.word	0x00000000
        /*0040*/ 	.short	0x0004
        /*0042*/ 	.short	0x0010
        /*0044*/ 	.byte	0x00, 0xf0, 0x11, 0x00


	//----- nvinfo : EIATTR_KPARAM_INFO
	.align		4
.L_57:
        /*0048*/ 	.byte	0x04, 0x17
        /*004a*/ 	.short	(.L_59 - .L_58)
.L_58:
        /*004c*/ 	.word	0x00000000
        /*0050*/ 	.short	0x0003
        /*0052*/ 	.short	0x000c
        /*0054*/ 	.byte	0x00, 0xf0, 0x11, 0x00


	//----- nvinfo : EIATTR_KPARAM_INFO
	.align		4
.L_59:
        /*0058*/ 	.byte	0x04, 0x17
        /*005a*/ 	.short	(.L_61 - .L_60)
.L_60:
        /*005c*/ 	.word	0x00000000
        /*0060*/ 	.short	0x0002
        /*0062*/ 	.short	0x0008
        /*0064*/ 	.byte	0x00, 0xf0, 0x11, 0x00


	//----- nvinfo : EIATTR_KPARAM_INFO
	.align		4
.L_61:
        /*0068*/ 	.byte	0x04, 0x17
        /*006a*/ 	.short	(.L_63 - .L_62)
.L_62:
        /*006c*/ 	.word	0x00000000
        /*0070*/ 	.short	0x0001
        /*0072*/ 	.short	0x0004
        /*0074*/ 	.byte	0x00, 0xf0, 0x11, 0x00


	//----- nvinfo : EIATTR_KPARAM_INFO
	.align		4
.L_63:
        /*0078*/ 	.byte	0x04, 0x17
        /*007a*/ 	.short	(.L_65 - .L_64)
.L_64:
        /*007c*/ 	.word	0x00000000
        /*0080*/ 	.short	0x0000
        /*0082*/ 	.short	0x0000
        /*0084*/ 	.byte	0x00, 0xf0, 0x11, 0x00


	//----- nvinfo : EIATTR_SPARSE_MMA_MASK
	.align		4
.L_65:
        /*0088*/ 	.byte	0x03, 0x50
        /*008a*/ 	.short	0x0000


	//----- nvinfo : EIATTR_MAXREG_COUNT
	.align		4
        /*008c*/ 	.byte	0x03, 0x1b
        /*008e*/ 	.short	0x00ff


	//----- nvinfo : EIATTR_MERCURY_ISA_VERSION
	.align		4
        /*0090*/ 	.byte	0x03, 0x5f
        /*0092*/ 	.short	0x0101


	//----- nvinfo : EIATTR_VRC_CTA_INIT_COUNT
	.align		4
        /*0094*/ 	.byte	0x02, 0x4a
	.zero		1
	.zero		1


	//----- nvinfo : EIATTR_EXIT_INSTR_OFFSETS
	.align		4
        /*0098*/ 	.byte	0x04, 0x1c
        /*009a*/ 	.short	(.L_67 - .L_66)


	//   ....[0]....
.L_66:
        /*009c*/ 	.word	0x00000100


	//   ....[1]....
        /*00a0*/ 	.word	0x00000940


	//----- nvinfo : EIATTR_CRS_STACK_SIZE
	.align		4
.L_67:
        /*00a4*/ 	.byte	0x04, 0x1e
        /*00a6*/ 	.short	(.L_69 - .L_68)
.L_68:
        /*00a8*/ 	.word	0x00000000


	//----- nvinfo : EIATTR_CBANK_PARAM_SIZE
	.align		4
.L_69:
        /*00ac*/ 	.byte	0x03, 0x19
        /*00ae*/ 	.short	0x0030


	//----- nvinfo : EIATTR_PARAM_CBANK
	.align		4
        /*00b0*/ 	.byte	0x04, 0x0a
        /*00b2*/ 	.short	(.L_71 - .L_70)
	.align		4
.L_70:
        /*00b4*/ 	.word	index@(.nv.constant0._Z20group_point_grad_gpuiiiiiPKfPKiPf)
        /*00b8*/ 	.short	0x0380
        /*00ba*/ 	.short	0x0030


	//----- nvinfo : EIATTR_SW_WAR
	.align		4
.L_71:
        /*00bc*/ 	.byte	0x04, 0x36
        /*00be*/ 	.short	(.L_73 - .L_72)
.L_72:
        /*00c0*/ 	.word	0x00000008
.L_73:


//--------------------- .nv.info._Z15group_point_gpuiiiiiPKfPKiPf --------------------------
	.section	.nv.info._Z15group_point_gpuiiiiiPKfPKiPf,"",@"SHT_CUDA_INFO"
	.sectionflags	@""
	.align	4


	//----- nvinfo : EIATTR_CUDA_API_VERSION
	.align		4
        /*0000*/ 	.byte	0x04, 0x37
        /*0002*/ 	.short	(.L_75 - .L_74)
.L_74:
        /*0004*/ 	.word	0x00000082


	//----- nvinfo : EIATTR_KPARAM_INFO
	.align		4
.L_75:
        /*0008*/ 	.byte	0x04, 0x17
        /*000a*/ 	.short	(.L_77 - .L_76)
.L_76:
        /*000c*/ 	.word	0x00000000
        /*0010*/ 	.short	0x0007
        /*0012*/ 	.short	0x0028
        /*0014*/ 	.byte	0x00, 0xf5, 0x21, 0x00


	//----- nvinfo : EIATTR_KPARAM_INFO
	.align		4
.L_77:
        /*0018*/ 	.byte	0x04, 0x17
        /*001a*/ 	.short	(.L_79 - .L_78)
.L_78:
        /*001c*/ 	.word	0x00000000
        /*0020*/ 	.short	0x0006
        /*0022*/ 	.short	0x0020
        /*0024*/ 	.byte	0x00, 0xf5, 0x21, 0x00


	//----- nvinfo : EIATTR_KPARAM_INFO
	.align		4
.L_79:
        /*0028*/ 	.byte	0x04, 0x17
        /*002a*/ 	.short	(.L_81 - .L_80)
.L_80:
        /*002c*/ 	.word	0x00000000
        /*0030*/ 	.short	0x0005
        /*0032*/ 	.short	0x0018
        /*0034*/ 	.byte	0x00, 0xf5, 0x21, 0x00


	//----- nvinfo : EIATTR_KPARAM_INFO
	.align		4
.L_81:
        /*0038*/ 	.byte	0x04, 0x17
        /*003a*/ 	.short	(.L_83 - .L_82)
.L_82:
        /*003c*/ 	.word	0x00000000
        /*0040*/ 	.short	0x0004
        /*0042*/ 	.short	0x0010
        /*0044*/ 	.byte	0x00, 0xf0, 0x11, 0x00


	//----- nvinfo : EIATTR_KPARAM_INFO
	.align		4
.L_83:
        /*0048*/ 	.byte	0x04, 0x17
        /*004a*/ 	.short	(.L_85 - .L_84)
.L_84:
        /*004c*/ 	.word	0x00000000
        /*0050*/ 	.short	0x0003
        /*0052*/ 	.short	0x000c
        /*0054*/ 	.byte	0x00, 0xf0, 0x11, 0x00


	//----- nvinfo : EIATTR_KPARAM_INFO
	.align		4
.L_85:
        /*0058*/ 	.byte	0x04, 0x17
        /*005a*/ 	.short	(.L_87 - .L_86)
.L_86:
        /*005c*/ 	.word	0x00000000
        /*0060*/ 	.short	0x0002
        /*0062*/ 	.short	0x0008
        /*0064*/ 	.byte	0x00, 0xf0, 0x11, 0x00


	//----- nvinfo : EIATTR_KPARAM_INFO
	.align		4
.L_87:
        /*0068*/ 	.byte	0x04, 0x17
        /*006a*/ 	.short	(.L_89 - .L_88)
.L_88:
        /*006c*/ 	.word	0x00000000
        /*0070*/ 	.short	0x0001
        /*0072*/ 	.short	0x0004
        /*0074*/ 	.byte	0x00, 0xf0, 0x11, 0x00


	//----- nvinfo : EIATTR_KPARAM_INFO
	.align		4
.L_89:
        /*0078*/ 	.byte	0x04, 0x17
        /*007a*/ 	.short	(.L_91 - .L_90)
.L_90:
        /*007c*/ 	.word	0x00000000
        /*0080*/ 	.short	0x0000
        /*0082*/ 	.short	0x0000
        /*0084*/ 	.byte	0x00, 0xf0, 0x11, 0x00


	//----- nvinfo : EIATTR_SPARSE_MMA_MASK
	.align		4
.L_91:
        /*0088*/ 	.byte	0x03, 0x50
        /*008a*/ 	.short	0x0000


	//----- nvinfo : EIATTR_MAXREG_COUNT
	.align		4
        /*008c*/ 	.byte	0x03, 0x1b
        /*008e*/ 	.short	0x00ff


	//----- nvinfo : EIATTR_MERCURY_ISA_VERSION
	.align		4
        /*0090*/ 	.byte	0x03, 0x5f
        /*0092*/ 	.short	0x0101


	//----- nvinfo : EIATTR_VRC_CTA_INIT_COUNT
	.align		4
        /*0094*/ 	.byte	0x02, 0x4a
	.zero		1
	.zero		1


	//----- nvinfo : EIATTR_EXIT_INSTR_OFFSETS
	.align		4
        /*0098*/ 	.byte	0x04, 0x1c
        /*009a*/ 	.short	(.L_93 - .L_92)


	//   ....[0]....
.L_92:
        /*009c*/ 	.word	0x000000f0


	//   ....[1]....
        /*00a0*/ 	.word	0x00000930


	//----- nvinfo : EIATTR_CRS_STACK_SIZE
	.align		4
.L_93:
        /*00a4*/ 	.byte	0x04, 0x1e
        /*00a6*/ 	.short	(.L_95 - .L_94)
.L_94:
        /*00a8*/ 	.word	0x00000000


	//----- nvinfo : EIATTR_CBANK_PARAM_SIZE
	.align		4
.L_95:
        /*00ac*/ 	.byte	0x03, 0x19
        /*00ae*/ 	.short	0x0030


	//----- nvinfo : EIATTR_PARAM_CBANK
	.align		4
        /*00b0*/ 	.byte	0x04, 0x0a
        /*00b2*/ 	.short	(.L_97 - .L_96)
	.align		4
.L_96:
        /*00b4*/ 	.word	index@(.nv.constant0._Z15group_point_gpuiiiiiPKfPKiPf)
        /*00b8*/ 	.short	0x0380
        /*00ba*/ 	.short	0x0030


	//----- nvinfo : EIATTR_SW_WAR
	.align		4
.L_97:
        /*00bc*/ 	.byte	0x04, 0x36
        /*00be*/ 	.short	(.L_99 - .L_98)
.L_98:
        /*00c0*/ 	.word	0x00000008
.L_99:


//--------------------- .nv.info._Z20query_ball_point_gpuiiifiPKfS0_PiS1_ --------------------------
	.section	.nv.info._Z20query_ball_point_gpuiiifiPKfS0_PiS1_,"",@"SHT_CUDA_INFO"
	.sectionflags	@""
	.align	4


	//----- nvinfo : EIATTR_CUDA_API_VERSION
	.align		4
        /*0000*/ 	.byte	0x04, 0x37
        /*0002*/ 	.short	(.L_101 - .L_100)
.L_100:
        /*0004*/ 	.word	0x00000082


	//----- nvinfo : EIATTR_KPARAM_INFO
	.align		4
.L_101:
        /*0008*/ 	.byte	0x04, 0x17
        /*000a*/ 	.short	(.L_103 - .L_102)
.L_102:
        /*000c*/ 	.word	0x00000000
        /*0010*/ 	.short	0x0008
        /*0012*/ 	.short	0x0030
        /*0014*/ 	.byte	0x00, 0xf5, 0x21, 0x00


	//----- nvinfo : EIATTR_KPARAM_INFO
	.align		4
.L_103:
        /*0018*/ 	.byte	0x04, 0x17
        /*001a*/ 	.short	(.L_105 - .L_104)
.L_104:
        /*001c*/ 	.word	0x00000000
        /*0020*/ 	.short	0x0007
        /*0022*/ 	.short	0x0028
        /*0024*/ 	.byte	0x00, 0xf5, 0x21, 0x00


	//----- nvinfo : EIATTR_KPARAM_INFO
	.align		4
.L_105:
        /*0028*/ 	.byte	0x04, 0x17
        /*002a*/ 	.short	(.L_107 - .L_106)
.L_106:
        /*002c*/ 	.word	0x00000000
        /*0030*/ 	.short	0x0006
        /*0032*/ 	.short	0x0020
        /*0034*/ 	.byte	0x00, 0xf5, 0x21, 0x00


	//----- nvinfo : EIATTR_KPARAM_INFO
	.align		4
.L_107:
        /*0038*/ 	.byte	0x04, 0x17
        /*003a*/ 	.short	(.L_109 - .L_108)
.L_108:
        /*003c*/ 	.word	0x00000000
        /*0040*/ 	.short	0x0005
        /*0042*/ 	.short	0x0018
        /*0044*/ 	.byte	0x00, 0xf5, 0x21, 0x00


	//----- nvinfo : EIATTR_KPARAM_INFO
	.align		4
.L_109:
        /*0048*/ 	.byte	0x04, 0x17
        /*004a*/ 	.short	(.L_111 - .L_110)
.L_110:
        /*004c*/ 	.word	0x00000000
        /*0050*/ 	.short	0x0004
        /*0052*/ 	.short	0x0010
        /*0054*/ 	.byte	0x00, 0xf0, 0x11, 0x00


	//----- nvinfo : EIATTR_KPARAM_INFO
	.align		4
.L_111:
        /*0058*/ 	.byte	0x04, 0x17
        /*005a*/ 	.short	(.L_113 - .L_112)
.L_112:
        /*005c*/ 	.word	0x00000000
        /*0060*/ 	.short	0x0003
        /*0062*/ 	.short	0x000c
        /*0064*/ 	.byte	0x00, 0xf0, 0x11, 0x00


	//----- nvinfo : EIATTR_KPARAM_INFO
	.align		4
.L_113:
        /*0068*/ 	.byte	0x04, 0x17
        /*006a*/ 	.short	(.L_115 - .L_114)
.L_114:
        /*006c*/ 	.word	0x00000000
        /*0070*/ 	.short	0x0002
        /*0072*/ 	.short	0x0008
        /*0074*/ 	.byte	0x00, 0xf0, 0x11, 0x00


	//----- nvinfo : EIATTR_KPARAM_INFO
	.align		4
.L_115:
        /*0078*/ 	.byte	0x04, 0x17
        /*007a*/ 	.short	(.L_117 - .L_116)
.L_116:
        /*007c*/ 	.word	0x00000000
        /*0080*/ 	.short	0x0001
        /*0082*/ 	.short	0x0004
        /*0084*/ 	.byte	0x00, 0xf0, 0x11, 0x00


	//----- nvinfo : EIATTR_KPARAM_INFO
	.align		4
.L_117:
        /*0088*/ 	.byte	0x04, 0x17
        /*008a*/ 	.short	(.L_119 - .L_118)
.L_118:
        /*008c*/ 	.word	0x00000000
        /*0090*/ 	.short	0x0000
        /*0092*/ 	.short	0x0000
        /*0094*/ 	.byte	0x00, 0xf0, 0x11, 0x00


	//----- nvinfo : EIATTR_SPARSE_MMA_MASK
	.align		4
.L_119:
        /*0098*/ 	.byte	0x03, 0x50
        /*009a*/ 	.short	0x0000


	//----- nvinfo : EIATTR_MAXREG_COUNT
	.align		4
        /*009c*/ 	.byte	0x03, 0x1b
        /*009e*/ 	.short	0x00ff


	//----- nvinfo : EIATTR_MERCURY_ISA_VERSION
	.align		4
        /*00a0*/ 	.byte	0x03, 0x5f
        /*00a2*/ 	.short	0x0101


	//----- nvinfo : EIATTR_VRC_CTA_INIT_COUNT
	.align		4
        /*00a4*/ 	.byte	0x02, 0x4a
	.zero		1
	.zero		1


	//----- nvinfo : EIATTR_EXIT_INSTR_OFFSETS
	.align		4
        /*00a8*/ 	.byte	0x04, 0x1c
        /*00aa*/ 	.short	(.L_121 - .L_120)


	//   ....[0]....
.L_120:
        /*00ac*/ 	.word	0x00000050


	//   ....[1]....
        /*00b0*/ 	.word	0x00000910


	//   ....[2]....
        /*00b4*/ 	.word	0x00000be0


	//   ....[3]....
        /*00b8*/ 	.word	0x00000d90


	//----- nvinfo : EIATTR_CRS_STACK_SIZE
	.align		4
.L_121:
        /*00bc*/ 	.byte	0x04, 0x1e
        /*00be*/ 	.short	(.L_123 - .L_122)
.L_122:
        /*00c0*/ 	.word	0x00000000


	//----- nvinfo : EIATTR_CBANK_PARAM_SIZE
	.align		4
.L_123:
        /*00c4*/ 	.byte	0x03, 0x19
        /*00c6*/ 	.short	0x0038


	//----- nvinfo : EIATTR_PARAM_CBANK
	.align		4
        /*00c8*/ 	.byte	0x04, 0x0a
        /*00ca*/ 	.short	(.L_125 - .L_124)
	.align		4
.L_124:
        /*00cc*/ 	.word	index@(.nv.constant0._Z20query_ball_point_gpuiiifiPKfS0_PiS1_)
        /*00d0*/ 	.short	0x0380
        /*00d2*/ 	.short	0x0038


	//----- nvinfo : EIATTR_SW_WAR
	.align		4
.L_125:
        /*00d4*/ 	.byte	0x04, 0x36
        /*00d6*/ 	.short	(.L_127 - .L_126)
.L_126:
        /*00d8*/ 	.word	0x00000008
.L_127:


//--------------------- .nv.callgraph             --------------------------
	.section	.nv.callgraph,"",@"SHT_CUDA_CALLGRAPH"
	.align	4
	.sectionentsize	8
	.align		4
        /*0000*/ 	.word	0x00000000
	.align		4
        /*0004*/ 	.word	0xffffffff
	.align		4
        /*0008*/ 	.word	0x00000000
	.align		4
        /*000c*/ 	.word	0xfffffffe
	.align		4
        /*0010*/ 	.word	0x00000000
	.align		4
        /*0014*/ 	.word	0xfffffffd
	.align		4
        /*0018*/ 	.word	0x00000000
	.align		4
        /*001c*/ 	.word	0xfffffffc


//--------------------- .text._Z18selection_sort_gpuiiiiPKfPiPf --------------------------
	.section	.text._Z18selection_sort_gpuiiiiPKfPiPf,"ax",@progbits
	.align	128
        .global         _Z18selection_sort_gpuiiiiPKfPiPf
        .type           _Z18selection_sort_gpuiiiiPKfPiPf,@function
        .size           _Z18selection_sort_gpuiiiiPKfPiPf,(.L_x_48 - _Z18selection_sort_gpuiiiiPKfPiPf)
        .other          _Z18selection_sort_gpuiiiiPKfPiPf,@"STO_CUDA_ENTRY STV_DEFAULT"
_Z18selection_sort_gpuiiiiPKfPiPf:
.text._Z18selection_sort_gpuiiiiPKfPiPf:
[----:B------:R-:W-:Y:S01]  /*0000*/  LDC R1, c[0x0][0x37c] ;  /* 0x0000df00ff017b82 */ /* 0x000fe20000000800 */
[----:B------:R-:W0:Y:S07]  /*0010*/  S2R R0, SR_TID.X ;  /* 0x0000000000007919 */ /* 0x000e2e0000002100 */
[----:B------:R-:W1:Y:S01]  /*0020*/  LDC R7, c[0x0][0x384] ;  /* 0x0000e100ff077b82 */ /* 0x000e620000000800 */
[----:B------:R-:W2:Y:S01]  /*0030*/  LDCU UR10, c[0x0][0x388] ;  /* 0x00007100ff0a77ac */ /* 0x000ea20008000800 */
[----:B------:R-:W-:Y:S01]  /*0040*/  BSSY.RECONVERGENT B0, `(.L_x_0) ;  /* 0x00000f1000007945 */ /* 0x000fe20003800200 */
[----:B------:R-:W3:Y:S05]  /*0050*/  LDCU.64 UR6, c[0x0][0x358] ;  /* 0x00006b00ff0677ac */ /* 0x000eea0008000a00 */
[----:B------:R-:W4:Y:S01]  /*0060*/  S2UR UR4, SR_CTAID.X ;  /* 0x00000000000479c3 */ /* 0x000f220000002500 */
[----:B------:R-:W0:Y:S01]  /*0070*/  LDCU UR5, c[0x0][0x360] ;  /* 0x00006c00ff0577ac */ /* 0x000e220008000800 */
[----:B------:R-:W0:Y:S06]  /*0080*/  LDCU.64 UR8, c[0x0][0x390] ;  /* 0x00007200ff0877ac */ /* 0x000e2c0008000a00 */
[----:B------:R-:W5:Y:S01]  /*0090*/  LDC.64 R12, c[0x0][0x398] ;  /* 0x0000e600ff0c7b82 */ /* 0x000f620000000a00 */
[----:B--2---:R-:W-:-:S07]  /*00a0*/  IMAD.U32 R3, RZ, RZ, UR10 ;  /* 0x0000000aff037e24 */ /* 0x004fce000f8e00ff */
[----:B------:R-:W2:Y:S01]  /*00b0*/  LDC.64 R14, c[0x0][0x3a0] ;  /* 0x0000e800ff0e7b82 */ /* 0x000ea20000000a00 */
[----:B-1----:R-:W-:-:S04]  /*00c0*/  ISETP.GE.AND P0, PT, R7, 0x1, PT ;  /* 0x000000010700780c */ /* 0x002fc80003f06270 */
[----:B0-----:R-:W-:Y:S01]  /*00d0*/  ISETP.GE.OR P0, PT, R0, R3, !P0 ;  /* 0x000000030000720c */ /* 0x001fe20004706670 */
[----:B----4-:R-:W-:-:S04]  /*00e0*/  IMAD R2, R7, UR4, RZ ;  /* 0x0000000407027c24 */ /* 0x010fc8000f8e02ff */
[----:B------:R-:W-:-:S04]  /*00f0*/  IMAD R2, R2, R3, RZ ;  /* 0x0000000302027224 */ /* 0x000fc800078e02ff */
[----:B-----5:R-:W-:-:S04]  /*0100*/  IMAD.WIDE R12, R2, 0x4, R12 ;  /* 0x00000004020c7825 */ /* 0x020fc800078e020c */
[----:B--2---:R-:W-:Y:S01]  /*0110*/  IMAD.WIDE R14, R2, 0x4, R14 ;  /* 0x00000004020e7825 */ /* 0x004fe200078e020e */
[----:B---3--:R-:W-:Y:S06]  /*0120*/  @P0 BRA `(.L_x_1) ;  /* 0x0000000c00880947 */ /* 0x008fec0003800000 */
[C---:B------:R-:W-:Y:S02]  /*0130*/  LOP3.LUT R5, R7.reuse, 0x7, RZ, 0xc0, !PT ;  /* 0x0000000707057812 */ /* 0x040fe400078ec0ff */
[----:B------:R-:W-:Y:S02]  /*0140*/  LOP3.LUT R4, R7, 0xf, RZ, 0xc0, !PT ;  /* 0x0000000f07047812 */ /* 0x000fe400078ec0ff */
[----:B------:R-:W-:Y:S01]  /*0150*/  SHF.R.S32.HI R8, RZ, 0x1f, R2 ;  /* 0x0000001fff087819 */ /* 0x000fe20000011402 */
[----:B------:R-:W-:Y:S01]  /*0160*/  VIADD R6, R5, 0xffffffff ;  /* 0xffffffff05067836 */ /* 0x000fe20000000000 */
[----:B------:R-:W-:Y:S01]  /*0170*/  MOV R10, R0 ;  /* 0x00000000000a7202 */ /* 0x000fe20000000f00 */
[----:B------:R-:W-:-:S03]  /*0180*/  VIADD R3, R4, 0xffffffff ;  /* 0xffffffff04037836 */ /* 0x000fc60000000000 */
[----:B------:R-:W-:Y:S02]  /*0190*/  ISETP.GE.U32.AND P1, PT, R6, 0x3, PT ;  /* 0x000000030600780c */ /* 0x000fe40003f26070 */
[----:B------:R-:W-:Y:S02]  /*01a0*/  LOP3.LUT R6, R7, 0x7ffffff0, RZ, 0xc0, !PT ;  /* 0x7ffffff007067812 */ /* 0x000fe400078ec0ff */
[----:B------:R-:W-:Y:S02]  /*01b0*/  ISETP.GE.U32.AND P0, PT, R3, 0x7, PT ;  /* 0x000000070300780c */ /* 0x000fe40003f06070 */
[----:B------:R-:W-:-:S11]  /*01c0*/  LOP3.LUT R7, R7, 0x3, RZ, 0xc0, !PT ;  /* 0x0000000307077812 */ /* 0x000fd600078ec0ff */
.L_x_7:
[----:B0-----:R-:W0:Y:S01]  /*01d0*/  LDCU UR4, c[0x0][0x384] ;  /* 0x00007080ff0477ac */ /* 0x001e220008000800 */
[----:B-1----:R-:W-:Y:S01]  /*01e0*/  IMAD.MOV.U32 R26, RZ, RZ, RZ ;  /* 0x000000ffff1a7224 */ /* 0x002fe200078e00ff */
[----:B------:R-:W1:Y:S01]  /*01f0*/  LDCU UR10, c[0x0][0x388] ;  /* 0x00007100ff0a77ac */ /* 0x000e620008000800 */
[----:B0-----:R-:W-:Y:S02]  /*0200*/  UISETP.GE.U32.AND UP0, UPT, UR4, 0x10, UPT ;  /* 0x000000100400788c */ /* 0x001fe4000bf06070 */
[C---:B---34-:R-:W-:Y:S02]  /*0210*/  IMAD R9, R10.reuse, UR4, RZ ;  /* 0x000000040a097c24 */ /* 0x058fe4000f8e02ff */
[----:B------:R-:W-:Y:S02]  /*0220*/  VIADD R10, R10, UR5 ;  /* 0x000000050a0a7c36 */ /* 0x000fe40008000000 */
[----:B-1----:R-:W-:-:S05]  /*0230*/  IMAD.U32 R3, RZ, RZ, UR10 ;  /* 0x0000000aff037e24 */ /* 0x002fca000f8e00ff */
[----:B------:R-:W-:Y:S01]  /*0240*/  ISETP.GE.AND P2, PT, R10, R3, PT ;  /* 0x000000030a00720c */ /* 0x000fe20003f46270 */
[----:B--2---:R-:W-:-:S12]  /*0250*/  BRA.U !UP0, `(.L_x_2) ;  /* 0x00000005082c7547 */ /* 0x004fd8000b800000 */
[----:B------:R-:W-:-:S07]  /*0260*/  HFMA2 R11, -RZ, RZ, 0, 0 ;  /* 0x00000000ff0b7431 */ /* 0x000fce00000001ff */
.L_x_3:
[----:B-1----:R-:W-:-:S05]  /*0270*/  IMAD.IADD R19, R9, 0x1, R11 ;  /* 0x0000000109137824 */ /* 0x002fca00078e020b */
[----:B------:R-:W-:-:S05]  /*0280*/  IADD3 R16, P3, PT, R2, R19, RZ ;  /* 0x0000001302107210 */ /* 0x000fca0007f7e0ff */
[----:B------:R-:W-:Y:S01]  /*0290*/  IMAD.X R17, RZ, RZ, R8, P3 ;  /* 0x000000ffff117224 */ /* 0x000fe200018e0608 */
[----:B------:R-:W-:-:S04]  /*02a0*/  LEA R20, P3, R16, UR8, 0x2 ;  /* 0x0000000810147c11 */ /* 0x000fc8000f8610ff */
[----:B------:R-:W-:-:S05]  /*02b0*/  LEA.HI.X R21, R16, UR9, R17, 0x2, P3 ;  /* 0x0000000910157c11 */ /* 0x000fca00098f1411 */
[----:B------:R-:W2:Y:S01]  /*02c0*/  LDG.E R23, desc[UR6][R20.64] ;  /* 0x0000000614177981 */ /* 0x000ea2000c1e1900 */
[----:B------:R-:W-:-:S04]  /*02d0*/  IMAD.WIDE.U32 R16, R19, 0x4, R14 ;  /* 0x0000000413107825 */ /* 0x000fc800078e000e */
[----:B------:R-:W-:Y:S01]  /*02e0*/  IMAD.WIDE.U32 R18, R19, 0x4, R12 ;  /* 0x0000000413127825 */ /* 0x000fe200078e000c */
[----:B--2---:R0:W-:Y:S04]  /*02f0*/  STG.E desc[UR6][R16.64], R23 ;  /* 0x0000001710007986 */ /* 0x0041e8000c101906 */
[----:B------:R-:W-:Y:S04]  /*0300*/  STG.E desc[UR6][R18.64], R11 ;  /* 0x0000000b12007986 */ /* 0x000fe8000c101906 */
[----:B------:R-:W2:Y:S01]  /*0310*/  LDG.E R27, desc[UR6][R20.64+0x4] ;  /* 0x00000406141b7981 */ /* 0x000ea2000c1e1900 */
[C---:B------:R-:W-:Y:S01]  /*0320*/  VIADD R25, R11.reuse, 0x1 ;  /* 0x000000010b197836 */ /* 0x040fe20000000000 */
[----:B------:R-:W-:-:S02]  /*0330*/  IADD3 R29, PT, PT, R11, 0x2, RZ ;  /* 0x000000020b1d7810 */ /* 0x000fc40007ffe0ff */
[----:B--2---:R1:W-:Y:S04]  /*0340*/  STG.E desc[UR6][R16.64+0x4], R27 ;  /* 0x0000041b10007986 */ /* 0x0043e8000c101906 */
[----:B------:R2:W-:Y:S04]  /*0350*/  STG.E desc[UR6][R18.64+0x4], R25 ;  /* 0x0000041912007986 */ /* 0x0005e8000c101906 */
[----:B------:R-:W3:Y:S01]  /*0360*/  LDG.E R22, desc[UR6][R20.64+0x8] ;  /* 0x0000080614167981 */ /* 0x000ee2000c1e1900 */
[----:B0-----:R-:W-:-:S03]  /*0370*/  VIADD R23, R11, 0x3 ;  /* 0x000000030b177836 */ /* 0x001fc60000000000 */
[----:B---3--:R-:W-:Y:S04]  /*0380*/  STG.E desc[UR6][R16.64+0x8], R22 ;  /* 0x0000081610007986 */ /* 0x008fe8000c101906 */
[----:B------:R0:W-:Y:S04]  /*0390*/  STG.E desc[UR6][R18.64+0x8], R29 ;  /* 0x0000081d12007986 */ /* 0x0001e8000c101906 */
[----:B------:R-:W3:Y:S01]  /*03a0*/  LDG.E R24, desc[UR6][R20.64+0xc] ;  /* 0x00000c0614187981 */ /* 0x000ee2000c1e1900 */
[----:B-1----:R-:W-:-:S03]  /*03b0*/  VIADD R27, R11, 0x4 ;  /* 0x000000040b1b7836 */ /* 0x002fc60000000000 */
[----:B---3--:R-:W-:Y:S04]  /*03c0*/  STG.E desc[UR6][R16.64+0xc], R24 ;  /* 0x00000c1810007986 */ /* 0x008fe8000c101906 */
[----:B------:R1:W-:Y:S04]  /*03d0*/  STG.E desc[UR6][R18.64+0xc], R23 ;  /* 0x00000c1712007986 */ /* 0x0003e8000c101906 */
[----:B------:R-:W3:Y:S01]  /*03e0*/  LDG.E R26, desc[UR6][R20.64+0x10] ;  /* 0x00001006141a7981 */ /* 0x000ee2000c1e1900 */
[----:B--2---:R-:W-:-:S03]  /*03f0*/  VIADD R25, R11, 0x5 ;  /* 0x000000050b197836 */ /* 0x004fc60000000000 */
[----:B---3--:R-:W-:Y:S04]  /*0400*/  STG.E desc[UR6][R16.64+0x10], R26 ;  /* 0x0000101a10007986 */ /* 0x008fe8000c101906 */
[----:B------:R2:W-:Y:S04]  /*0410*/  STG.E desc[UR6][R18.64+0x10], R27 ;  /* 0x0000101b12007986 */ /* 0x0005e8000c101906 */
[----:B------:R-:W3:Y:S01]  /*0420*/  LDG.E R28, desc[UR6][R20.64+0x14] ;  /* 0x00001406141c7981 */ /* 0x000ee2000c1e1900 */
[----:B0-----:R-:W-:-:S03]  /*0430*/  IADD3 R29, PT, PT, R11, 0x6, RZ ;  /* 0x000000060b1d7810 */ /* 0x001fc60007ffe0ff */
        /* <DEDUP_REMOVED lines=11> */
[----:B0-----:R-:W-:-:S03]  /*04f0*/  VIADD R25, R11, 0x9 ;  /* 0x000000090b197836 */ /* 0x001fc60000000000 */
[----:B---3--:R-:W-:Y:S04]  /*0500*/  STG.E desc[UR6][R16.64+0x20], R26 ;  /* 0x0000201a10007986 */ /* 0x008fe8000c101906 */
[----:B------:R0:W-:Y:S04]  /*0510*/  STG.E desc[UR6][R18.64+0x20], R27 ;  /* 0x0000201b12007986 */ /* 0x0001e8000c101906 */
[----:B------:R-:W3:Y:S01]  /*0520*/  LDG.E R28, desc[UR6][R20.64+0x24] ;  /* 0x00002406141c7981 */ /* 0x000ee2000c1e1900 */
[----:B-1----:R-:W-:-:S03]  /*0530*/  IADD3 R29, PT, PT, R11, 0xa, RZ ;  /* 0x0000000a0b1d7810 */ /* 0x002fc60007ffe0ff */
        /* <DEDUP_REMOVED lines=11> */
[----:B-1----:R-:W-:-:S03]  /*05f0*/  VIADD R25, R11, 0xd ;  /* 0x0000000d0b197836 */ /* 0x002fc60000000000 */
[----:B---3--:R1:W-:Y:S04]  /*0600*/  STG.E desc[UR6][R16.64+0x30], R26 ;  /* 0x0000301a10007986 */ /* 0x0083e8000c101906 */
[----:B------:R1:W-:Y:S04]  /*0610*/  STG.E desc[UR6][R18.64+0x30], R27 ;  /* 0x0000301b12007986 */ /* 0x0003e8000c101906 */
[----:B------:R-:W3:Y:S01]  /*0620*/  LDG.E R28, desc[UR6][R20.64+0x34] ;  /* 0x00003406141c7981 */ /* 0x000ee2000c1e1900 */
[----:B--2---:R-:W-:-:S03]  /*0630*/  IADD3 R29, PT, PT, R11, 0xe, RZ ;  /* 0x0000000e0b1d7810 */ /* 0x004fc60007ffe0ff */
[----:B---3--:R1:W-:Y:S04]  /*0640*/  STG.E desc[UR6][R16.64+0x34], R28 ;  /* 0x0000341c10007986 */ /* 0x0083e8000c101906 */
[----:B------:R1:W-:Y:S04]  /*0650*/  STG.E desc[UR6][R18.64+0x34], R25 ;  /* 0x0000341912007986 */ /* 0x0003e8000c101906 */
[----:B------:R-:W2:Y:S01]  /*0660*/  LDG.E R22, desc[UR6][R20.64+0x38] ;  /* 0x0000380614167981 */ /* 0x000ea2000c1e1900 */
[----:B0-----:R-:W-:-:S03]  /*0670*/  VIADD R23, R11, 0xf ;  /* 0x0000000f0b177836 */ /* 0x001fc60000000000 */
[----:B--2---:R1:W-:Y:S04]  /*0680*/  STG.E desc[UR6][R16.64+0x38], R22 ;  /* 0x0000381610007986 */ /* 0x0043e8000c101906 */
[----:B------:R1:W-:Y:S04]  /*0690*/  STG.E desc[UR6][R18.64+0x38], R29 ;  /* 0x0000381d12007986 */ /* 0x0003e8000c101906 */
[----:B------:R-:W2:Y:S01]  /*06a0*/  LDG.E R24, desc[UR6][R20.64+0x3c] ;  /* 0x00003c0614187981 */ /* 0x000ea2000c1e1900 */
[----:B------:R-:W-:-:S05]  /*06b0*/  VIADD R11, R11, 0x10 ;  /* 0x000000100b0b7836 */ /* 0x000fca0000000000 */
[----:B------:R-:W-:Y:S01]  /*06c0*/  ISETP.NE.AND P3, PT, R11, R6, PT ;  /* 0x000000060b00720c */ /* 0x000fe20003f65270 */
[----:B--2---:R1:W-:Y:S04]  /*06d0*/  STG.E desc[UR6][R16.64+0x3c], R24 ;  /* 0x00003c1810007986 */ /* 0x0043e8000c101906 */
[----:B------:R1:W-:Y:S08]  /*06e0*/  STG.E desc[UR6][R18.64+0x3c], R23 ;  /* 0x00003c1712007986 */ /* 0x0003f0000c101906 */
[----:B------:R-:W-:Y:S05]  /*06f0*/  @P3 BRA `(.L_x_3) ;  /* 0xfffffff800dc3947 */ /* 0x000fea000383ffff */
[----:B-1----:R-:W-:-:S07]  /*0700*/  IMAD.MOV.U32 R26, RZ, RZ, R6 ;  /* 0x000000ffff1a7224 */ /* 0x002fce00078e0006 */
.L_x_2:
[----:B------:R-:W-:-:S13]  /*0710*/  ISETP.NE.AND P3, PT, R4, RZ, PT ;  /* 0x000000ff0400720c */ /* 0x000fda0003f65270 */
[----:B------:R-:W-:Y:S05]  /*0720*/  @!P3 BRA `(.L_x_4) ;  /* 0x000000080004b947 */ /* 0x000fea0003800000 */
[----:B------:R-:W-:Y:S01]  /*0730*/  ISETP.NE.AND P3, PT, R5, RZ, PT ;  /* 0x000000ff0500720c */ /* 0x000fe20003f65270 */
[----:B------:R-:W-:-:S12]  /*0740*/  @!P0 BRA `(.L_x_5) ;  /* 0x0000000000d08947 */ /* 0x000fd80003800000 */
[----:B------:R-:W0:Y:S01]  /*0750*/  LDCU.64 UR10, c[0x0][0x390] ;  /* 0x00007200ff0a77ac */ /* 0x000e220008000a00 */
[----:B------:R-:W-:-:S04]  /*0760*/  IADD3 R23, PT, PT, R9, R26, RZ ;  /* 0x0000001a09177210 */ /* 0x000fc80007ffe0ff */
[----:B------:R-:W-:-:S05]  /*0770*/  IADD3 R11, P4, PT, R2, R23, RZ ;  /* 0x00000017020b7210 */ /* 0x000fca0007f9e0ff */
[----:B------:R-:W-:Y:S01]  /*0780*/  IMAD.X R18, RZ, RZ, R8, P4 ;  /* 0x000000ffff127224 */ /* 0x000fe200020e0608 */
[----:B0-----:R-:W-:-:S04]  /*0790*/  LEA R16, P4, R11, UR10, 0x2 ;  /* 0x0000000a0b107c11 */ /* 0x001fc8000f8810ff */
[----:B------:R-:W-:-:S05]  /*07a0*/  LEA.HI.X R17, R11, UR11, R18, 0x2, P4 ;  /* 0x0000000b0b117c11 */ /* 0x000fca000a0f1412 */
[----:B------:R-:W2:Y:S01]  /*07b0*/  LDG.E R11, desc[UR6][R16.64] ;  /* 0x00000006100b7981 */ /* 0x000ea2000c1e1900 */
[----:B------:R-:W-:Y:S01]  /*07c0*/  IADD3 R27, P4, PT, R9, R26, RZ ;  /* 0x0000001a091b7210 */ /* 0x000fe20007f9e0ff */
[----:B------:R-:W-:-:S04]  /*07d0*/  IMAD.WIDE.U32 R24, R23, 0x4, R14 ;  /* 0x0000000417187825 */ /* 0x000fc800078e000e */
[----:B------:R-:W-:Y:S01]  /*07e0*/  IMAD.X R28, RZ, RZ, RZ, P4 ;  /* 0x000000ffff1c7224 */ /* 0x000fe200020e06ff */
[----:B------:R-:W-:Y:S01]  /*07f0*/  IADD3 R18, P4, PT, R2, R27, RZ ;  /* 0x0000001b02127210 */ /* 0x000fe20007f9e0ff */
[----:B------:R-:W-:-:S04]  /*0800*/  IMAD.WIDE.U32 R22, R23, 0x4, R12 ;  /* 0x0000000417167825 */ /* 0x000fc800078e000c */
[----:B------:R-:W-:Y:S01]  /*0810*/  IMAD.X R19, R8, 0x1, R28, P4 ;  /* 0x0000000108137824 */ /* 0x000fe200020e061c */
[----:B------:R-:W-:-:S04]  /*0820*/  LEA R20, P4, R18, UR10, 0x2 ;  /* 0x0000000a12147c11 */ /* 0x000fc8000f8810ff */
[----:B------:R-:W-:Y:S01]  /*0830*/  LEA.HI.X R21, R18, UR11, R19, 0x2, P4 ;  /* 0x0000000b12157c11 */ /* 0x000fe2000a0f1413 */
[----:B--2---:R-:W-:Y:S04]  /*0840*/  STG.E desc[UR6][R24.64], R11 ;  /* 0x0000000b18007986 */ /* 0x004fe8000c101906 */
[----:B------:R0:W-:Y:S04]  /*0850*/  STG.E desc[UR6][R22.64], R26 ;  /* 0x0000001a16007986 */ /* 0x0001e8000c101906 */
[----:B------:R-:W2:Y:S01]  /*0860*/  LDG.E R29, desc[UR6][R20.64+0x4] ;  /* 0x00000406141d7981 */ /* 0x000ea2000c1e1900 */
[----:B------:R-:W-:-:S02]  /*0870*/  SHF.L.U32 R19, R27, 0x2, RZ ;  /* 0x000000021b137819 */ /* 0x000fc400000006ff */
[----:B------:R-:W-:Y:S02]  /*0880*/  SHF.L.U64.HI R27, R27, 0x2, R28 ;  /* 0x000000021b1b7819 */ /* 0x000fe4000001021c */
[-C--:B------:R-:W-:Y:S02]  /*0890*/  IADD3 R16, P4, PT, R14, R19.reuse, RZ ;  /* 0x000000130e107210 */ /* 0x080fe40007f9e0ff */
[----:B------:R-:W-:-:S03]  /*08a0*/  IADD3 R18, P5, PT, R12, R19, RZ ;  /* 0x000000130c127210 */ /* 0x000fc60007fbe0ff */
[--C-:B------:R-:W-:Y:S02]  /*08b0*/  IMAD.X R17, R15, 0x1, R27.reuse, P4 ;  /* 0x000000010f117824 */ /* 0x100fe400020e061b */
[----:B------:R-:W-:Y:S02]  /*08c0*/  IMAD.X R19, R13, 0x1, R27, P5 ;  /* 0x000000010d137824 */ /* 0x000fe400028e061b */
[C---:B------:R-:W-:Y:S01]  /*08d0*/  VIADD R27, R26.reuse, 0x1 ;  /* 0x000000011a1b7836 */ /* 0x040fe20000000000 */
[----:B--2---:R1:W-:Y:S04]  /*08e0*/  STG.E desc[UR6][R16.64+0x4], R29 ;  /* 0x0000041d10007986 */ /* 0x0043e8000c101906 */
[----:B------:R-:W-:Y:S04]  /*08f0*/  STG.E desc[UR6][R18.64+0x4], R27 ;  /* 0x0000041b12007986 */ /* 0x000fe8000c101906 */
[----:B0-----:R-:W2:Y:S01]  /*0900*/  LDG.E R23, desc[UR6][R20.64+0x8] ;  /* 0x0000080614177981 */ /* 0x001ea2000c1e1900 */
[C---:B------:R-:W-:Y:S01]  /*0910*/  IADD3 R11, PT, PT, R26.reuse, 0x2, RZ ;  /* 0x000000021a0b7810 */ /* 0x040fe20007ffe0ff */
[----:B------:R-:W-:-:S02]  /*0920*/  VIADD R25, R26, 0x3 ;  /* 0x000000031a197836 */ /* 0x000fc40000000000 */
[----:B--2---:R0:W-:Y:S04]  /*0930*/  STG.E desc[UR6][R16.64+0x8], R23 ;  /* 0x0000081710007986 */ /* 0x0041e8000c101906 */
[----:B------:R2:W-:Y:S04]  /*0940*/  STG.E desc[UR6][R18.64+0x8], R11 ;  /* 0x0000080b12007986 */ /* 0x0005e8000c101906 */
[----:B------:R-:W3:Y:S01]  /*0950*/  LDG.E R22, desc[UR6][R20.64+0xc] ;  /* 0x00000c0614167981 */ /* 0x000ee2000c1e1900 */
[----:B-1----:R-:W-:-:S03]  /*0960*/  VIADD R29, R26, 0x4 ;  /* 0x000000041a1d7836 */ /* 0x002fc60000000000 */
[----:B---3--:R-:W-:Y:S04]  /*0970*/  STG.E desc[UR6][R16.64+0xc], R22 ;  /* 0x00000c1610007986 */ /* 0x008fe8000c101906 */
[----:B------:R1:W-:Y:S04]  /*0980*/  STG.E desc[UR6][R18.64+0xc], R25 ;  /* 0x00000c1912007986 */ /* 0x0003e8000c101906 */
[----:B------:R-:W3:Y:S01]  /*0990*/  LDG.E R24, desc[UR6][R20.64+0x10] ;  /* 0x0000100614187981 */ /* 0x000ee2000c1e1900 */
[----:B0-----:R-:W-:-:S03]  /*09a0*/  VIADD R23, R26, 0x5 ;  /* 0x000000051a177836 */ /* 0x001fc60000000000 */
[----:B---3--:R0:W-:Y:S04]  /*09b0*/  STG.E desc[UR6][R16.64+0x10], R24 ;  /* 0x0000101810007986 */ /* 0x0081e8000c101906 */
[----:B------:R0:W-:Y:S04]  /*09c0*/  STG.E desc[UR6][R18.64+0x10], R29 ;  /* 0x0000101d12007986 */ /* 0x0001e8000c101906 */
[----:B------:R-:W3:Y:S01]  /*09d0*/  LDG.E R27, desc[UR6][R20.64+0x14] ;  /* 0x00001406141b7981 */ /* 0x000ee2000c1e1900 */
[----:B--2---:R-:W-:-:S03]  /*09e0*/  IADD3 R11, PT, PT, R26, 0x6, RZ ;  /* 0x000000061a0b7810 */ /* 0x004fc60007ffe0ff */
[----:B---3--:R0:W-:Y:S04]  /*09f0*/  STG.E desc[UR6][R16.64+0x14], R27 ;  /* 0x0000141b10007986 */ /* 0x0081e8000c101906 */
[----:B------:R0:W-:Y:S04]  /*0a00*/  STG.E desc[UR6][R18.64+0x14], R23 ;  /* 0x0000141712007986 */ /* 0x0001e8000c101906 */
[----:B------:R-:W2:Y:S01]  /*0a10*/  LDG.E R28, desc[UR6][R20.64+0x18] ;  /* 0x00001806141c7981 */ /* 0x000ea2000c1e1900 */
[----:B-1----:R-:W-:-:S03]  /*0a20*/  VIADD R25, R26, 0x7 ;  /* 0x000000071a197836 */ /* 0x002fc60000000000 */
[----:B--2---:R0:W-:Y:S04]  /*0a30*/  STG.E desc[UR6][R16.64+0x18], R28 ;  /* 0x0000181c10007986 */ /* 0x0041e8000c101906 */
[----:B------:R0:W-:Y:S04]  /*0a40*/  STG.E desc[UR6][R18.64+0x18], R11 ;  /* 0x0000180b12007986 */ /* 0x0001e8000c101906 */
[----:B------:R-:W2:Y:S01]  /*0a50*/  LDG.E R22, desc[UR6][R20.64+0x1c] ;  /* 0x00001c0614167981 */ /* 0x000ea2000c1e1900 */
[----:B------:R-:W-:-:S03]  /*0a60*/  VIADD R26, R26, 0x8 ;  /* 0x000000081a1a7836 */ /* 0x000fc60000000000 */
[----:B--2---:R0:W-:Y:S04]  /*0a70*/  STG.E desc[UR6][R16.64+0x1c], R22 ;  /* 0x00001c1610007986 */ /* 0x0041e8000c101906 */
[----:B------:R0:W-:Y:S02]  /*0a80*/  STG.E desc[UR6][R18.64+0x1c], R25 ;  /* 0x00001c1912007986 */ /* 0x0001e4000c101906 */
.L_x_5:
[----:B------:R-:W-:Y:S05]  /*0a90*/  @!P3 BRA `(.L_x_4) ;  /* 0x000000040028b947 */ /* 0x000fea0003800000 */
[----:B------:R-:W-:Y:S01]  /*0aa0*/  ISETP.NE.AND P3, PT, R7, RZ, PT ;  /* 0x000000ff0700720c */ /* 0x000fe20003f65270 */
[----:B------:R-:W-:-:S12]  /*0ab0*/  @!P1 BRA `(.L_x_6) ;  /* 0x0000000000909947 */ /* 0x000fd80003800000 */
[----:B------:R-:W1:Y:S01]  /*0ac0*/  LDCU.64 UR10, c[0x0][0x390] ;  /* 0x00007200ff0a77ac */ /* 0x000e620008000a00 */
[----:B------:R-:W-:-:S05]  /*0ad0*/  IMAD.IADD R21, R9, 0x1, R26 ;  /* 0x0000000109157824 */ /* 0x000fca00078e021a */
[----:B0-----:R-:W-:-:S04]  /*0ae0*/  IADD3 R11, P4, PT, R2, R21, RZ ;  /* 0x00000015020b7210 */ /* 0x001fc80007f9e0ff */
[----:B------:R-:W-:Y:S02]  /*0af0*/  IADD3.X R16, PT, PT, RZ, R8, RZ, P4, !PT ;  /* 0x00000008ff107210 */ /* 0x000fe400027fe4ff */
[----:B-1----:R-:W-:-:S04]  /*0b00*/  LEA R22, P4, R11, UR10, 0x2 ;  /* 0x0000000a0b167c11 */ /* 0x002fc8000f8810ff */
[----:B------:R-:W-:-:S05]  /*0b10*/  LEA.HI.X R23, R11, UR11, R16, 0x2, P4 ;  /* 0x0000000b0b177c11 */ /* 0x000fca000a0f1410 */
[----:B------:R-:W2:Y:S01]  /*0b20*/  LDG.E R11, desc[UR6][R22.64] ;  /* 0x00000006160b7981 */ /* 0x000ea2000c1e1900 */
[----:B------:R-:W-:-:S05]  /*0b30*/  IADD3 R25, P4, PT, R9, R26, RZ ;  /* 0x0000001a09197210 */ /* 0x000fca0007f9e0ff */
[----:B------:R-:W-:Y:S01]  /*0b40*/  IMAD.X R24, RZ, RZ, RZ, P4 ;  /* 0x000000ffff187224 */ /* 0x000fe200020e06ff */
[----:B------:R-:W-:-:S05]  /*0b50*/  IADD3 R17, P4, PT, R2, R25, RZ ;  /* 0x0000001902117210 */ /* 0x000fca0007f9e0ff */
[----:B------:R-:W-:Y:S01]  /*0b60*/  IMAD.X R18, R8, 0x1, R24, P4 ;  /* 0x0000000108127824 */ /* 0x000fe200020e0618 */
[----:B------:R-:W-:-:S04]  /*0b70*/  LEA R16, P4, R17, UR10, 0x2 ;  /* 0x0000000a11107c11 */ /* 0x000fc8000f8810ff */
[----:B------:R-:W-:Y:S01]  /*0b80*/  LEA.HI.X R17, R17, UR11, R18, 0x2, P4 ;  /* 0x0000000b11117c11 */ /* 0x000fe2000a0f1412 */
[----:B------:R-:W-:-:S04]  /*0b90*/  IMAD.WIDE.U32 R18, R21, 0x4, R14 ;  /* 0x0000000415127825 */ /* 0x000fc800078e000e */
[----:B------:R-:W-:Y:S01]  /*0ba0*/  IMAD.WIDE.U32 R20, R21, 0x4, R12 ;  /* 0x0000000415147825 */ /* 0x000fe200078e000c */
[----:B--2---:R0:W-:Y:S04]  /*0bb0*/  STG.E desc[UR6][R18.64], R11 ;  /* 0x0000000b12007986 */ /* 0x0041e8000c101906 */
[----:B------:R1:W-:Y:S04]  /*0bc0*/  STG.E desc[UR6][R20.64], R26 ;  /* 0x0000001a14007986 */ /* 0x0003e8000c101906 */
[----:B------:R-:W2:Y:S01]  /*0bd0*/  LDG.E R27, desc[UR6][R16.64+0x4] ;  /* 0x00000406101b7981 */ /* 0x000ea2000c1e1900 */
[C---:B------:R-:W-:Y:S01]  /*0be0*/  IMAD.SHL.U32 R23, R25.reuse, 0x4, RZ ;  /* 0x0000000419177824 */ /* 0x040fe200078e00ff */
[----:B------:R-:W-:Y:S01]  /*0bf0*/  SHF.L.U64.HI R25, R25, 0x2, R24 ;  /* 0x0000000219197819 */ /* 0x000fe20000010218 */
[----:B------:R-:W-:-:S03]  /*0c00*/  VIADD R29, R26, 0x1 ;  /* 0x000000011a1d7836 */ /* 0x000fc60000000000 */
[-C--:B------:R-:W-:Y:S02]  /*0c10*/  IADD3 R22, P4, PT, R14, R23.reuse, RZ ;  /* 0x000000170e167210 */ /* 0x080fe40007f9e0ff */
[----:B------:R-:W-:Y:S02]  /*0c20*/  IADD3 R24, P5, PT, R12, R23, RZ ;  /* 0x000000170c187210 */ /* 0x000fe40007fbe0ff */
[----:B------:R-:W-:-:S03]  /*0c30*/  IADD3.X R23, PT, PT, R15, R25, RZ, P4, !PT ;  /* 0x000000190f177210 */ /* 0x000fc600027fe4ff */
[----:B------:R-:W-:Y:S02]  /*0c40*/  IMAD.X R25, R13, 0x1, R25, P5 ;  /* 0x000000010d197824 */ /* 0x000fe400028e0619 */
[----:B--2---:R2:W-:Y:S04]  /*0c50*/  STG.E desc[UR6][R22.64+0x4], R27 ;  /* 0x0000041b16007986 */ /* 0x0045e8000c101906 */
[----:B------:R2:W-:Y:S04]  /*0c60*/  STG.E desc[UR6][R24.64+0x4], R29 ;  /* 0x0000041d18007986 */ /* 0x0005e8000c101906 */
[----:B0-----:R-:W3:Y:S01]  /*0c70*/  LDG.E R11, desc[UR6][R16.64+0x8] ;  /* 0x00000806100b7981 */ /* 0x001ee2000c1e1900 */
[C---:B-1----:R-:W-:Y:S01]  /*0c80*/  VIADD R21, R26.reuse, 0x2 ;  /* 0x000000021a157836 */ /* 0x042fe20000000000 */
[----:B------:R-:W-:-:S02]  /*0c90*/  IADD3 R18, PT, PT, R26, 0x3, RZ ;  /* 0x000000031a127810 */ /* 0x000fc40007ffe0ff */
[----:B---3--:R2:W-:Y:S04]  /*0ca0*/  STG.E desc[UR6][R22.64+0x8], R11 ;  /* 0x0000080b16007986 */ /* 0x0085e8000c101906 */
[----:B------:R2:W-:Y:S04]  /*0cb0*/  STG.E desc[UR6][R24.64+0x8], R21 ;  /* 0x0000081518007986 */ /* 0x0005e8000c101906 */
[----:B------:R-:W3:Y:S01]  /*0cc0*/  LDG.E R19, desc[UR6][R16.64+0xc] ;  /* 0x00000c0610137981 */ /* 0x000ee2000c1e1900 */
[----:B------:R-:W-:-:S03]  /*0cd0*/  VIADD R26, R26, 0x4 ;  /* 0x000000041a1a7836 */ /* 0x000fc60000000000 */
[----:B---3--:R2:W-:Y:S04]  /*0ce0*/  STG.E desc[UR6][R22.64+0xc], R19 ;  /* 0x00000c1316007986 */ /* 0x0085e8000c101906 */
[----:B------:R2:W-:Y:S02]  /*0cf0*/  STG.E desc[UR6][R24.64+0xc], R18 ;  /* 0x00000c1218007986 */ /* 0x0005e4000c101906 */
.L_x_6:
[----:B------:R-:W-:Y:S05]  /*0d00*/  @!P3 BRA `(.L_x_4) ;  /* 0x00000000008cb947 */ /* 0x000fea0003800000 */
[----:B------:R-:W1:Y:S01]  /*0d10*/  LDCU.64 UR10, c[0x0][0x390] ;  /* 0x00007200ff0a77ac */ /* 0x000e620008000a00 */
[----:B0-----:R-:W-:-:S05]  /*0d20*/  IMAD.IADD R17, R9, 0x1, R26 ;  /* 0x0000000109117824 */ /* 0x001fca00078e021a */
[----:B--2---:R-:W-:-:S05]  /*0d30*/  IADD3 R11, P3, PT, R2, R17, RZ ;  /* 0x00000011020b7210 */ /* 0x004fca0007f7e0ff */
[----:B------:R-:W-:Y:S01]  /*0d40*/  IMAD.X R16, RZ, RZ, R8, P3 ;  /* 0x000000ffff107224 */ /* 0x000fe200018e0608 */
[----:B-1----:R-:W-:-:S04]  /*0d50*/  LEA R20, P3, R11, UR10, 0x2 ;  /* 0x0000000a0b147c11 */ /* 0x002fc8000f8610ff */
[----:B------:R-:W-:-:S06]  /*0d60*/  LEA.HI.X R21, R11, UR11, R16, 0x2, P3 ;  /* 0x0000000b0b157c11 */ /* 0x000fcc00098f1410 */
[----:B------:R-:W2:Y:S01]  /*0d70*/  LDG.E R21, desc[UR6][R20.64] ;  /* 0x0000000614157981 */ /* 0x000ea2000c1e1900 */
[----:B------:R-:W-:Y:S01]  /*0d80*/  IMAD.WIDE.U32 R18, R17, 0x4, R14 ;  /* 0x0000000411127825 */ /* 0x000fe200078e000e */
[----:B------:R-:W-:-:S03]  /*0d90*/  ISETP.NE.AND P3, PT, R7, 0x1, PT ;  /* 0x000000010700780c */ /* 0x000fc60003f65270 */
[----:B------:R-:W-:Y:S01]  /*0da0*/  IMAD.WIDE.U32 R16, R17, 0x4, R12 ;  /* 0x0000000411107825 */ /* 0x000fe200078e000c */
[----:B--2---:R1:W-:Y:S04]  /*0db0*/  STG.E desc[UR6][R18.64], R21 ;  /* 0x0000001512007986 */ /* 0x0043e8000c101906 */
[----:B------:R1:W-:Y:S05]  /*0dc0*/  STG.E desc[UR6][R16.64], R26 ;  /* 0x0000001a10007986 */ /* 0x0003ea000c101906 */
[----:B------:R-:W-:Y:S05]  /*0dd0*/  @!P3 BRA `(.L_x_4) ;  /* 0x000000000058b947 */ /* 0x000fea0003800000 */
[----:B-1----:R-:W-:-:S04]  /*0de0*/  IADD3 R17, P3, PT, R9, R26, RZ ;  /* 0x0000001a09117210 */ /* 0x002fc80007f7e0ff */
[----:B------:R-:W-:Y:S02]  /*0df0*/  IADD3.X R18, PT, PT, RZ, RZ, RZ, P3, !PT ;  /* 0x000000ffff127210 */ /* 0x000fe40001ffe4ff */
[----:B------:R-:W-:-:S05]  /*0e00*/  IADD3 R9, P3, PT, R2, R17, RZ ;  /* 0x0000001102097210 */ /* 0x000fca0007f7e0ff */
[----:B------:R-:W-:Y:S01]  /*0e10*/  IMAD.X R16, R8, 0x1, R18, P3 ;  /* 0x0000000108107824 */ /* 0x000fe200018e0612 */
[----:B------:R-:W-:-:S04]  /*0e20*/  LEA R20, P3, R9, UR10, 0x2 ;  /* 0x0000000a09147c11 */ /* 0x000fc8000f8610ff */
[----:B------:R-:W-:-:S05]  /*0e30*/  LEA.HI.X R21, R9, UR11, R16, 0x2, P3 ;  /* 0x0000000b09157c11 */ /* 0x000fca00098f1410 */
[----:B------:R-:W2:Y:S01]  /*0e40*/  LDG.E R11, desc[UR6][R20.64+0x4] ;  /* 0x00000406140b7981 */ /* 0x000ea2000c1e1900 */
[C---:B------:R-:W-:Y:S01]  /*0e50*/  IMAD.SHL.U32 R19, R17.reuse, 0x4, RZ ;  /* 0x0000000411137824 */ /* 0x040fe200078e00ff */
[----:B------:R-:W-:-:S04]  /*0e60*/  SHF.L.U64.HI R9, R17, 0x2, R18 ;  /* 0x0000000211097819 */ /* 0x000fc80000010212 */
[-C--:B------:R-:W-:Y:S02]  /*0e70*/  IADD3 R16, P3, PT, R14, R19.reuse, RZ ;  /* 0x000000130e107210 */ /* 0x080fe40007f7e0ff */
[----:B------:R-:W-:-:S03]  /*0e80*/  IADD3 R18, P4, PT, R12, R19, RZ ;  /* 0x000000130c127210 */ /* 0x000fc60007f9e0ff */
[----:B------:R-:W-:Y:S01]  /*0e90*/  IMAD.X R17, R15, 0x1, R9, P3 ;  /* 0x000000010f117824 */ /* 0x000fe200018e0609 */
[----:B------:R-:W-:Y:S01]  /*0ea0*/  IADD3.X R19, PT, PT, R13, R9, RZ, P4, !PT ;  /* 0x000000090d137210 */ /* 0x000fe200027fe4ff */
[----:B------:R-:W-:Y:S01]  /*0eb0*/  VIADD R9, R26, 0x1 ;  /* 0x000000011a097836 */ /* 0x000fe20000000000 */
[----:B------:R-:W-:Y:S02]  /*0ec0*/  ISETP.NE.AND P3, PT, R7, 0x2, PT ;  /* 0x000000020700780c */ /* 0x000fe40003f65270 */
[----:B--2---:R3:W-:Y:S04]  /*0ed0*/  STG.E desc[UR6][R16.64+0x4], R11 ;  /* 0x0000040b10007986 */ /* 0x0047e8000c101906 */
[----:B------:R3:W-:Y:S07]  /*0ee0*/  STG.E desc[UR6][R18.64+0x4], R9 ;  /* 0x0000040912007986 */ /* 0x0007ee000c101906 */
[----:B------:R-:W-:Y:S05]  /*0ef0*/  @!P3 BRA `(.L_x_4) ;  /* 0x000000000010b947 */ /* 0x000fea0003800000 */
[----:B------:R-:W2:Y:S01]  /*0f00*/  LDG.E R21, desc[UR6][R20.64+0x8] ;  /* 0x0000080614157981 */ /* 0x000ea2000c1e1900 */
[----:B---3--:R-:W-:-:S03]  /*0f10*/  VIADD R9, R26, 0x2 ;  /* 0x000000021a097836 */ /* 0x008fc60000000000 */
[----:B--2---:R4:W-:Y:S04]  /*0f20*/  STG.E desc[UR6][R16.64+0x8], R21 ;  /* 0x0000081510007986 */ /* 0x0049e8000c101906 */
[----:B------:R4:W-:Y:S02]  /*0f30*/  STG.E desc[UR6][R18.64+0x8], R9 ;  /* 0x0000080912007986 */ /* 0x0009e4000c101906 */
.L_x_4:
[----:B------:R-:W-:Y:S05]  /*0f40*/  @!P2 BRA `(.L_x_7) ;  /* 0xfffffff000a0a947 */ /* 0x000fea000383ffff */
.L_x_1:
[----:B------:R-:W-:Y:S05]  /*0f50*/  BSYNC.RECONVERGENT B0 ;  /* 0x0000000000007941 */ /* 0x000fea0003800200 */
.L_x_0:
[----:B------:R-:W5:Y:S02]  /*0f60*/  LDC R2, c[0x0][0x38c] ;  /* 0x0000e300ff027b82 */ /* 0x000f640000000800 */
[----:B-----5:R-:W-:-:S04]  /*0f70*/  ISETP.GE.AND P0, PT, R2, 0x1, PT ;  /* 0x000000010200780c */ /* 0x020fc80003f06270 */
[----:B------:R-:W-:-:S13]  /*0f80*/  ISETP.GE.OR P0, PT, R0, R3, !P0 ;  /* 0x000000030000720c */ /* 0x000fda0004706670 */
[----:B------:R-:W-:Y:S05]  /*0f90*/  @P0 EXIT ;  /* 0x000000000000094d */ /* 0x000fea0003800000 */
[----:B------:R-:W0:Y:S02]  /*0fa0*/  LDCU.U16 UR4, c[0x0][0x384] ;  /* 0x00007080ff0477ac */ /* 0x000e240008000400 */
.L_x_14:
[----:B------:R-:W5:Y:S01]  /*0fb0*/  LDCU UR8, c[0x0][0x384] ;  /* 0x00007080ff0877ac */ /* 0x000f620008000800 */
[----:B------:R-:W-:Y:S01]  /*0fc0*/  IMAD.MOV.U32 R2, RZ, RZ, RZ ;  /* 0x000000ffff027224 */ /* 0x000fe200078e00ff */
[----:B------:R-:W-:Y:S02]  /*0fd0*/  PRMT R4, RZ, 0x7610, R4 ;  /* 0x00007610ff047816 */ /* 0x000fe40000000004 */
[----:B------:R-:W-:Y:S01]  /*0fe0*/  PRMT R5, RZ, 0x7610, R5 ;  /* 0x00007610ff057816 */ /* 0x000fe20000000005 */
[----:B-----5:R-:W-:-:S04]  /*0ff0*/  IMAD R3, R0, UR8, RZ ;  /* 0x0000000800037c24 */ /* 0x020fc8000f8e02ff */
[----:B0-23--:R-:W-:-:S07]  /*1000*/  IMAD.WIDE R10, R3, 0x4, R14 ;  /* 0x00000004030a7825 */ /* 0x00dfce00078e020e */
.L_x_13:
[----:B-1--4-:R-:W0:Y:S01]  /*1010*/  LDC R17, c[0x0][0x384] ;  /* 0x0000e100ff117b82 */ /* 0x012e220000000800 */
[----:B------:R-:W-:Y:S01]  /*1020*/  IADD3 R6, PT, PT, R2, 0x1, RZ ;  /* 0x0000000102067810 */ /* 0x000fe20007ffe0ff */
[----:B------:R-:W-:-:S03]  /*1030*/  IMAD.MOV.U32 R9, RZ, RZ, R2 ;  /* 0x000000ffff097224 */ /* 0x000fc600078e0002 */
[----:B0-----:R-:W-:-:S13]  /*1040*/  ISETP.GE.AND P0, PT, R6, R17, PT ;  /* 0x000000110600720c */ /* 0x001fda0003f06270 */
[----:B------:R-:W-:Y:S05]  /*1050*/  @P0 BRA `(.L_x_8) ;  /* 0x0000000c00240947 */ /* 0x000fea0003800000 */
[--C-:B------:R-:W-:Y:S02]  /*1060*/  IADD3 R7, PT, PT, -R2, -0x2, R17.reuse ;  /* 0xfffffffe02077810 */ /* 0x100fe40007ffe111 */
[-C--:B------:R-:W-:Y:S02]  /*1070*/  LOP3.LUT R8, RZ, R2.reuse, RZ, 0x33, !PT ;  /* 0x00000002ff087212 */ /* 0x080fe400078e33ff */
[----:B------:R-:W-:Y:S01]  /*1080*/  ISETP.GE.U32.AND P0, PT, R7, 0xf, PT ;  /* 0x0000000f0700780c */ /* 0x000fe20003f06070 */
[----:B------:R-:W-:Y:S01]  /*1090*/  IMAD.MOV.U32 R7, RZ, RZ, R6 ;  /* 0x000000ffff077224 */ /* 0x000fe200078e0006 */
[----:B------:R-:W-:Y:S01]  /*10a0*/  MOV R9, R2 ;  /* 0x0000000200097202 */ /* 0x000fe20000000f00 */
[----:B------:R-:W-:-:S10]  /*10b0*/  IMAD.IADD R8, R8, 0x1, R17 ;  /* 0x0000000108087824 */ /* 0x000fd400078e0211 */
[----:B------:R-:W-:Y:S05]  /*10c0*/  @!P0 BRA `(.L_x_9) ;  /* 0x00000004006c8947 */ /* 0x000fea0003800000 */
[----:B------:R-:W-:Y:S01]  /*10d0*/  LOP3.LUT R7, R8, 0xfffffff0, RZ, 0xc0, !PT ;  /* 0xfffffff008077812 */ /* 0x000fe200078ec0ff */
[--C-:B------:R-:W-:Y:S02]  /*10e0*/  IMAD.MOV.U32 R24, RZ, RZ, R2.reuse ;  /* 0x000000ffff187224 */ /* 0x100fe400078e0002 */
[----:B------:R-:W-:Y:S02]  /*10f0*/  IMAD.MOV.U32 R9, RZ, RZ, R2 ;  /* 0x000000ffff097224 */ /* 0x000fe400078e0002 */
[----:B------:R-:W-:-:S07]  /*1100*/  IMAD.MOV R7, RZ, RZ, -R7 ;  /* 0x000000ffff077224 */ /* 0x000fce00078e0a07 */
.L_x_10:
[----:B------:R-:W-:Y:S01]  /*1110*/  IADD3 R18, PT, PT, R24, 0x1, RZ ;  /* 0x0000000118127810 */ /* 0x000fe20007ffe0ff */
[----:B------:R-:W-:-:S04]  /*1120*/  IMAD.WIDE R20, R9, 0x4, R10 ;  /* 0x0000000409147825 */ /* 0x000fc800078e020a */
[----:B------:R-:W-:Y:S02]  /*1130*/  IMAD.WIDE.U32 R16, R18, 0x4, R10 ;  /* 0x0000000412107825 */ /* 0x000fe400078e000a */
[----:B------:R-:W2:Y:S04]  /*1140*/  LDG.E R20, desc[UR6][R20.64] ;  /* 0x0000000614147981 */ /* 0x000ea8000c1e1900 */
[----:B------:R-:W2:Y:S04]  /*1150*/  LDG.E R19, desc[UR6][R16.64] ;  /* 0x0000000610137981 */ /* 0x000ea8000c1e1900 */
[----:B------:R-:W3:Y:S01]  /*1160*/  LDG.E R25, desc[UR6][R16.64+0x8] ;  /* 0x0000080610197981 */ /* 0x000ee2000c1e1900 */
[----:B--2---:R-:W-:-:S04]  /*1170*/  FSETP.GEU.AND P0, PT, R19, R20, PT ;  /* 0x000000141300720b */ /* 0x004fc80003f0e000 */
[----:B------:R-:W-:Y:S02]  /*1180*/  SEL R9, R18, R9, !P0 ;  /* 0x0000000912097207 */ /* 0x000fe40004000000 */
[----:B------:R-:W2:Y:S03]  /*1190*/  LDG.E R18, desc[UR6][R16.64+0x4] ;  /* 0x0000040610127981 */ /* 0x000ea6000c1e1900 */
[----:B------:R-:W-:-:S06]  /*11a0*/  IMAD.WIDE R22, R9, 0x4, R10 ;  /* 0x0000000409167825 */ /* 0x000fcc00078e020a */
[----:B------:R-:W2:Y:S02]  /*11b0*/  LDG.E R23, desc[UR6][R22.64] ;  /* 0x0000000616177981 */ /* 0x000ea4000c1e1900 */
[----:B--2---:R-:W-:-:S13]  /*11c0*/  FSETP.GEU.AND P0, PT, R18, R23, PT ;  /* 0x000000171200720b */ /* 0x004fda0003f0e000 */
[----:B------:R-:W-:-:S04]  /*11d0*/  @!P0 VIADD R9, R24, 0x2 ;  /* 0x0000000218098836 */ /* 0x000fc80000000000 */
[----:B------:R-:W-:-:S06]  /*11e0*/  IMAD.WIDE R18, R9, 0x4, R10 ;  /* 0x0000000409127825 */ /* 0x000fcc00078e020a */
[----:B------:R-:W3:Y:S02]  /*11f0*/  LDG.E R18, desc[UR6][R18.64] ;  /* 0x0000000612127981 */ /* 0x000ee4000c1e1900 */
[----:B---3--:R-:W-:Y:S02]  /*1200*/  FSETP.GEU.AND P0, PT, R25, R18, PT ;  /* 0x000000121900720b */ /* 0x008fe40003f0e000 */
[----:B------:R-:W2:Y:S11]  /*1210*/  LDG.E R25, desc[UR6][R16.64+0xc] ;  /* 0x00000c0610197981 */ /* 0x000eb6000c1e1900 */
[----:B------:R-:W-:-:S04]  /*1220*/  @!P0 VIADD R9, R24, 0x3 ;  /* 0x0000000318098836 */ /* 0x000fc80000000000 */
[----:B------:R-:W-:-:S06]  /*1230*/  IMAD.WIDE R20, R9, 0x4, R10 ;  /* 0x0000000409147825 */ /* 0x000fcc00078e020a */
[----:B------:R-:W2:Y:S02]  /*1240*/  LDG.E R20, desc[UR6][R20.64] ;  /* 0x0000000614147981 */ /* 0x000ea4000c1e1900 */
[----:B--2---:R-:W-:Y:S02]  /*1250*/  FSETP.GEU.AND P0, PT, R25, R20, PT ;  /* 0x000000141900720b */ /* 0x004fe40003f0e000 */
[----:B------:R-:W2:Y:S11]  /*1260*/  LDG.E R25, desc[UR6][R16.64+0x10] ;  /* 0x0000100610197981 */ /* 0x000eb6000c1e1900 */
[----:B------:R-:W-:-:S04]  /*1270*/  @!P0 VIADD R9, R24, 0x4 ;  /* 0x0000000418098836 */ /* 0x000fc80000000000 */
[----:B------:R-:W-:-:S06]  /*1280*/  IMAD.WIDE R22, R9, 0x4, R10 ;  /* 0x0000000409167825 */ /* 0x000fcc00078e020a */
[----:B------:R-:W2:Y:S02]  /*1290*/  LDG.E R22, desc[UR6][R22.64] ;  /* 0x0000000616167981 */ /* 0x000ea4000c1e1900 */
[----:B--2---:R-:W-:Y:S02]  /*12a0*/  FSETP.GEU.AND P0, PT, R25, R22, PT ;  /* 0x000000161900720b */ /* 0x004fe40003f0e000 */
[----:B------:R-:W2:Y:S11]  /*12b0*/  LDG.E R25, desc[UR6][R16.64+0x14] ;  /* 0x0000140610197981 */ /* 0x000eb6000c1e1900 */
[----:B------:R-:W-:-:S05]  /*12c0*/  @!P0 IADD3 R9, PT, PT, R24, 0x5, RZ ;  /* 0x0000000518098810 */ /* 0x000fca0007ffe0ff */
        /* <DEDUP_REMOVED lines=51> */
[----:B------:R-:W2:Y:S01]  /*1600*/  LDG.E R20, desc[UR6][R20.64] ;  /* 0x0000000614147981 */ /* 0x000ea2000c1e1900 */
[----:B------:R-:W-:-:S05]  /*1610*/  VIADD R7, R7, 0x10 ;  /* 0x0000001007077836 */ /* 0x000fca0000000000 */
[----:B------:R-:W-:Y:S02]  /*1620*/  ISETP.NE.AND P1, PT, R7, RZ, PT ;  /* 0x000000ff0700720c */ /* 0x000fe40003f25270 */
[----:B------:R-:W-:Y:S02]  /*1630*/  IADD3 R24, PT, PT, R24, 0x10, RZ ;  /* 0x0000001018187810 */ /* 0x000fe40007ffe0ff */
[----:B--2---:R-:W-:-:S04]  /*1640*/  FSETP.GEU.AND P0, PT, R25, R20, PT ;  /* 0x000000141900720b */ /* 0x004fc80003f0e000 */
[----:B------:R-:W-:-:S05]  /*1650*/  SEL R9, R24, R9, !P0 ;  /* 0x0000000918097207 */ /* 0x000fca0004000000 */
[----:B------:R-:W-:Y:S05]  /*1660*/  @P1 BRA `(.L_x_10) ;  /* 0xfffffff800a81947 */ /* 0x000fea000383ffff */
[----:B------:R-:W-:-:S07]  /*1670*/  VIADD R7, R24, 0x1 ;  /* 0x0000000118077836 */ /* 0x000fce0000000000 */
.L_x_9:
[----:B------:R-:W-:-:S13]  /*1680*/  LOP3.LUT P0, RZ, R8, 0xf, RZ, 0xc0, !PT ;  /* 0x0000000f08ff7812 */ /* 0x000fda000780c0ff */
[----:B------:R-:W-:Y:S05]  /*1690*/  @!P0 BRA `(.L_x_8) ;  /* 0x0000000400948947 */ /* 0x000fea0003800000 */
[----:B------:R-:W-:-:S05]  /*16a0*/  LOP3.LUT R8, RZ, R5, RZ, 0x33, !PT ;  /* 0x00000005ff087212 */ /* 0x000fca00078e33ff */
[----:B------:R-:W-:-:S05]  /*16b0*/  VIADD R8, R8, UR4 ;  /* 0x0000000408087c36 */ /* 0x000fca0008000000 */
[----:B------:R-:W-:-:S04]  /*16c0*/  LOP3.LUT R8, R8, 0xf, RZ, 0xc0, !PT ;  /* 0x0000000f08087812 */ /* 0x000fc800078ec0ff */
[C---:B------:R-:W-:Y:S01]  /*16d0*/  LOP3.LUT P0, RZ, R8.reuse, 0x7, RZ, 0xc0, !PT ;  /* 0x0000000708ff7812 */ /* 0x040fe2000780c0ff */
[----:B------:R-:W-:-:S05]  /*16e0*/  VIADD R16, R8, 0xffffffff ;  /* 0xffffffff08107836 */ /* 0x000fca0000000000 */
[----:B------:R-:W-:-:S13]  /*16f0*/  ISETP.GE.U32.AND P1, PT, R16, 0x7, PT ;  /* 0x000000071000780c */ /* 0x000fda0003f26070 */
[----:B------:R-:W-:Y:S05]  /*1700*/  @!P1 BRA `(.L_x_11) ;  /* 0x0000000000a89947 */ /* 0x000fea0003800000 */
[----:B------:R-:W-:-:S04]  /*1710*/  IMAD.WIDE R18, R9, 0x4, R10 ;  /* 0x0000000409127825 */ /* 0x000fc800078e020a */
[C---:B------:R-:W-:Y:S02]  /*1720*/  IMAD.WIDE.U32 R16, R7.reuse, 0x4, R10 ;  /* 0x0000000407107825 */ /* 0x040fe400078e000a */
[----:B------:R-:W2:Y:S04]  /*1730*/  LDG.E R19, desc[UR6][R18.64] ;  /* 0x0000000612137981 */ /* 0x000ea8000c1e1900 */
[----:B------:R-:W2:Y:S02]  /*1740*/  LDG.E R8, desc[UR6][R16.64] ;  /* 0x0000000610087981 */ /* 0x000ea4000c1e1900 */
[----:B--2---:R-:W-:Y:S02]  /*1750*/  FSETP.GEU.AND P1, PT, R8, R19, PT ;  /* 0x000000130800720b */ /* 0x004fe40003f2e000 */
[----:B------:R-:W2:Y:S02]  /*1760*/  LDG.E R8, desc[UR6][R16.64+0x4] ;  /* 0x0000040610087981 */ /* 0x000ea4000c1e1900 */
[----:B------:R-:W-:-:S05]  /*1770*/  SEL R9, R7, R9, !P1 ;  /* 0x0000000907097207 */ /* 0x000fca0004800000 */
        /* <DEDUP_REMOVED lines=32> */
[----:B--2---:R-:W-:-:S13]  /*1980*/  FSETP.GEU.AND P1, PT, R8, R21, PT ;  /* 0x000000150800720b */ /* 0x004fda0003f2e000 */
[C---:B------:R-:W-:Y:S02]  /*1990*/  @!P1 VIADD R9, R7.reuse, 0x7 ;  /* 0x0000000707099836 */ /* 0x040fe40000000000 */
[----:B------:R-:W-:-:S07]  /*19a0*/  VIADD R7, R7, 0x8 ;  /* 0x0000000807077836 */ /* 0x000fce0000000000 */
.L_x_11:
[----:B------:R-:W-:Y:S05]  /*19b0*/  @!P0 BRA `(.L_x_8) ;  /* 0x0000000000cc8947 */ /* 0x000fea0003800000 */
[----:B------:R-:W-:-:S04]  /*19c0*/  LOP3.LUT R8, RZ, R4, RZ, 0x33, !PT ;  /* 0x00000004ff087212 */ /* 0x000fc800078e33ff */
[----:B------:R-:W-:-:S04]  /*19d0*/  IADD3 R8, PT, PT, R8, UR4, RZ ;  /* 0x0000000408087c10 */ /* 0x000fc8000fffe0ff */
[----:B------:R-:W-:-:S04]  /*19e0*/  LOP3.LUT R8, R8, 0xffff, RZ, 0xc0, !PT ;  /* 0x0000ffff08087812 */ /* 0x000fc800078ec0ff */
[C---:B------:R-:W-:Y:S02]  /*19f0*/  LOP3.LUT R16, R8.reuse, 0x7, RZ, 0xc0, !PT ;  /* 0x0000000708107812 */ /* 0x040fe400078ec0ff */
[----:B------:R-:W-:-:S03]  /*1a00*/  LOP3.LUT R8, R8, 0x3, RZ, 0xc0, !PT ;  /* 0x0000000308087812 */ /* 0x000fc600078ec0ff */
[----:B------:R-:W-:Y:S01]  /*1a10*/  VIADD R16, R16, 0xffffffff ;  /* 0xffffffff10107836 */ /* 0x000fe20000000000 */
[----:B------:R-:W-:-:S04]  /*1a20*/  ISETP.NE.AND P1, PT, R8, RZ, PT ;  /* 0x000000ff0800720c */ /* 0x000fc80003f25270 */
[----:B------:R-:W-:-:S13]  /*1a30*/  ISETP.GE.U32.AND P0, PT, R16, 0x3, PT ;  /* 0x000000031000780c */ /* 0x000fda0003f06070 */
[----:B------:R-:W-:Y:S05]  /*1a40*/  @!P0 BRA `(.L_x_12) ;  /* 0x0000000000588947 */ /* 0x000fea0003800000 */
[----:B------:R-:W-:-:S04]  /*1a50*/  IMAD.WIDE R22, R9, 0x4, R10 ;  /* 0x0000000409167825 */ /* 0x000fc800078e020a */
[----:B------:R-:W-:Y:S02]  /*1a60*/  IMAD.WIDE.U32 R16, R7, 0x4, R10 ;  /* 0x0000000407107825 */ /* 0x000fe400078e000a */
[----:B------:R-:W2:Y:S04]  /*1a70*/  LDG.E R23, desc[UR6][R22.64] ;  /* 0x0000000616177981 */ /* 0x000ea8000c1e1900 */
[----:B------:R-:W2:Y:S04]  /*1a80*/  LDG.E R18, desc[UR6][R16.64] ;  /* 0x0000000610127981 */ /* 0x000ea8000c1e1900 */
[----:B------:R-:W3:Y:S04]  /*1a90*/  LDG.E R20, desc[UR6][R16.64+0x4] ;  /* 0x0000040610147981 */ /* 0x000ee8000c1e1900 */
[----:B------:R-:W4:Y:S01]  /*1aa0*/  LDG.E R24, desc[UR6][R16.64+0x8] ;  /* 0x0000080610187981 */ /* 0x000f22000c1e1900 */
[----:B--2---:R-:W-:-:S04]  /*1ab0*/  FSETP.GEU.AND P0, PT, R18, R23, PT ;  /* 0x000000171200720b */ /* 0x004fc80003f0e000 */
[----:B------:R-:W-:-:S05]  /*1ac0*/  SEL R9, R7, R9, !P0 ;  /* 0x0000000907097207 */ /* 0x000fca0004000000 */
[----:B------:R-:W-:-:S06]  /*1ad0*/  IMAD.WIDE R18, R9, 0x4, R10 ;  /* 0x0000000409127825 */ /* 0x000fcc00078e020a */
[----:B------:R-:W3:Y:S02]  /*1ae0*/  LDG.E R19, desc[UR6][R18.64] ;  /* 0x0000000612137981 */ /* 0x000ee4000c1e1900 */
[----:B---3--:R-:W-:-:S13]  /*1af0*/  FSETP.GEU.AND P0, PT, R20, R19, PT ;  /* 0x000000131400720b */ /* 0x008fda0003f0e000 */
[----:B------:R-:W-:-:S04]  /*1b00*/  @!P0 VIADD R9, R7, 0x1 ;  /* 0x0000000107098836 */ /* 0x000fc80000000000 */
[----:B------:R-:W-:-:S06]  /*1b10*/  IMAD.WIDE R20, R9, 0x4, R10 ;  /* 0x0000000409147825 */ /* 0x000fcc00078e020a */
[----:B------:R-:W4:Y:S02]  /*1b20*/  LDG.E R21, desc[UR6][R20.64] ;  /* 0x0000000614157981 */ /* 0x000f24000c1e1900 */
[----:B----4-:R-:W-:Y:S02]  /*1b30*/  FSETP.GEU.AND P0, PT, R24, R21, PT ;  /* 0x000000151800720b */ /* 0x010fe40003f0e000 */
[----:B------:R-:W2:Y:S11]  /*1b40*/  LDG.E R24, desc[UR6][R16.64+0xc] ;  /* 0x00000c0610187981 */ /* 0x000eb6000c1e1900 */
[----:B------:R-:W-:-:S05]  /*1b50*/  @!P0 IADD3 R9, PT, PT, R7, 0x2, RZ ;  /* 0x0000000207098810 */ /* 0x000fca0007ffe0ff */
[----:B------:R-:W-:-:S06]  /*1b60*/  IMAD.WIDE R22, R9, 0x4, R10 ;  /* 0x0000000409167825 */ /* 0x000fcc00078e020a */
[----:B------:R-:W2:Y:S02]  /*1b70*/  LDG.E R23, desc[UR6][R22.64] ;  /* 0x0000000616177981 */ /* 0x000ea4000c1e1900 */
[----:B--2---:R-:W-:-:S13]  /*1b80*/  FSETP.GEU.AND P0, PT, R24, R23, PT ;  /* 0x000000171800720b */ /* 0x004fda0003f0e000 */
[C---:B------:R-:W-:Y:S02]  /*1b90*/  @!P0 VIADD R9, R7.reuse, 0x3 ;  /* 0x0000000307098836 */ /* 0x040fe40000000000 */
[----:B------:R-:W-:-:S07]  /*1ba0*/  VIADD R7, R7, 0x4 ;  /* 0x0000000407077836 */ /* 0x000fce0000000000 */
.L_x_12:
[----:B------:R-:W-:Y:S05]  /*1bb0*/  @!P1 BRA `(.L_x_8) ;  /* 0x00000000004c9947 */ /* 0x000fea0003800000 */
[----:B------:R-:W-:-:S04]  /*1bc0*/  IMAD.WIDE R18, R9, 0x4, R10 ;  /* 0x0000000409127825 */ /* 0x000fc800078e020a */
[----:B------:R-:W-:Y:S02]  /*1bd0*/  IMAD.WIDE.U32 R16, R7, 0x4, R10 ;  /* 0x0000000407107825 */ /* 0x000fe400078e000a */
[----:B------:R-:W2:Y:S04]  /*1be0*/  LDG.E R19, desc[UR6][R18.64] ;  /* 0x0000000612137981 */ /* 0x000ea8000c1e1900 */
[----:B------:R-:W2:Y:S01]  /*1bf0*/  LDG.E R20, desc[UR6][R16.64] ;  /* 0x0000000610147981 */ /* 0x000ea2000c1e1900 */
[----:B------:R-:W-:Y:S02]  /*1c00*/  ISETP.NE.AND P1, PT, R8, 0x1, PT ;  /* 0x000000010800780c */ /* 0x000fe40003f25270 */
[----:B--2---:R-:W-:-:S04]  /*1c10*/  FSETP.GEU.AND P0, PT, R20, R19, PT ;  /* 0x000000131400720b */ /* 0x004fc80003f0e000 */
[----:B------:R-:W-:-:S07]  /*1c20*/  SEL R9, R7, R9, !P0 ;  /* 0x0000000907097207 */ /* 0x000fce0004000000 */
[----:B------:R-:W-:Y:S05]  /*1c30*/  @!P1 BRA `(.L_x_8) ;  /* 0x00000000002c9947 */ /* 0x000fea0003800000 */
[----:B------:R-:W-:Y:S01]  /*1c40*/  IMAD.WIDE R18, R9, 0x4, R10 ;  /* 0x0000000409127825 */ /* 0x000fe200078e020a */
[----:B------:R-:W2:Y:S05]  /*1c50*/  LDG.E R20, desc[UR6][R16.64+0x4] ;  /* 0x0000040610147981 */ /* 0x000eaa000c1e1900 */
[----:B------:R-:W2:Y:S01]  /*1c60*/  LDG.E R19, desc[UR6][R18.64] ;  /* 0x0000000612137981 */ /* 0x000ea2000c1e1900 */
[----:B------:R-:W-:-:S13]  /*1c70*/  ISETP.NE.AND P1, PT, R8, 0x2, PT ;  /* 0x000000020800780c */ /* 0x000fda0003f25270 */
[----:B------:R-:W3:Y:S01]  /*1c80*/  @P1 LDG.E R8, desc[UR6][R16.64+0x8] ;  /* 0x0000080610081981 */ /* 0x000ee2000c1e1900 */
[----:B--2---:R-:W-:-:S13]  /*1c90*/  FSETP.GEU.AND P0, PT, R20, R19, PT ;  /* 0x000000131400720b */ /* 0x004fda0003f0e000 */
[----:B------:R-:W-:-:S05]  /*1ca0*/  @!P0 IADD3 R9, PT, PT, R7, 0x1, RZ ;  /* 0x0000000107098810 */ /* 0x000fca0007ffe0ff */
[----:B------:R-:W-:-:S06]  /*1cb0*/  @P1 IMAD.WIDE R20, R9, 0x4, R10 ;  /* 0x0000000409141825 */ /* 0x000fcc00078e020a */
[----:B------:R-:W3:Y:S02]  /*1cc0*/  @P1 LDG.E R21, desc[UR6][R20.64] ;  /* 0x0000000614151981 */ /* 0x000ee4000c1e1900 */
[----:B---3--:R-:W-:-:S13]  /*1cd0*/  FSETP.GEU.OR P0, PT, R8, R21, !P1 ;  /* 0x000000150800720b */ /* 0x008fda0004f0e400 */
[----:B------:R-:W-:-:S07]  /*1ce0*/  @!P0 VIADD R9, R7, 0x2 ;  /* 0x0000000207098836 */ /* 0x000fce0000000000 */
.L_x_8:
[----:B------:R-:W-:Y:S01]  /*1cf0*/  ISETP.NE.AND P0, PT, R9, R2, PT ;  /* 0x000000020900720c */ /* 0x000fe20003f05270 */
[----:B------:R-:W0:-:S12]  /*1d00*/  LDCU UR8, c[0x0][0x38c] ;  /* 0x00007180ff0877ac */ /* 0x000e180008000800 */
[----:B------:R-:W-:-:S04]  /*1d10*/  @P0 IMAD.WIDE.U32 R18, R2, 0x4, R10 ;  /* 0x0000000402120825 */ /* 0x000fc800078e000a */
[----:B------:R-:W-:Y:S01]  /*1d20*/  @P0 IMAD.WIDE R16, R9, 0x4, R10 ;  /* 0x0000000409100825 */ /* 0x000fe200078e020a */
[----:B------:R-:W2:Y:S04]  /*1d30*/  @P0 LDG.E R23, desc[UR6][R18.64] ;  /* 0x0000000612170981 */ /* 0x000ea8000c1e1900 */
[----:B------:R-:W3:Y:S01]  /*1d40*/  @P0 LDG.E R7, desc[UR6][R16.64] ;  /* 0x0000000610070981 */ /* 0x000ee2000c1e1900 */
[C---:B------:R-:W-:Y:S01]  /*1d50*/  @P0 IMAD.IADD R25, R3.reuse, 0x1, R2 ;  /* 0x0000000103190824 */ /* 0x040fe200078e0202 */
[----:B------:R-:W-:-:S03]  /*1d60*/  @P0 IADD3 R21, PT, PT, R3, R9, RZ ;  /* 0x0000000903150210 */ /* 0x000fc60007ffe0ff */
[----:B------:R-:W-:-:S04]  /*1d70*/  @P0 IMAD.WIDE R8, R25, 0x4, R12 ;  /* 0x0000000419080825 */ /* 0x000fc800078e020c */
[----:B------:R-:W-:Y:S01]  /*1d80*/  @P0 IMAD.WIDE R20, R21, 0x4, R12 ;  /* 0x0000000415140825 */ /* 0x000fe200078e020c */
[----:B--2---:R2:W-:Y:S04]  /*1d90*/  @P0 STG.E desc[UR6][R16.64], R23 ;  /* 0x0000001710000986 */ /* 0x0045e8000c101906 */
[----:B---3--:R2:W-:Y:S04]  /*1da0*/  @P0 STG.E desc[UR6][R18.64], R7 ;  /* 0x0000000712000986 */ /* 0x0085e8000c101906 */
[----:B------:R-:W3:Y:S04]  /*1db0*/  @P0 LDG.E R27, desc[UR6][R8.64] ;  /* 0x00000006081b0981 */ /* 0x000ee8000c1e1900 */
[----:B------:R-:W4:Y:S01]  /*1dc0*/  @P0 LDG.E R25, desc[UR6][R20.64] ;  /* 0x0000000614190981 */ /* 0x000f22000c1e1900 */
[----:B------:R-:W-:Y:S01]  /*1dd0*/  VIADD R5, R5, 0x1 ;  /* 0x0000000105057836 */ /* 0x000fe20000000000 */
[----:B------:R-:W-:Y:S01]  /*1de0*/  MOV R2, R6 ;  /* 0x0000000600027202 */ /* 0x000fe20000000f00 */
[----:B------:R-:W-:Y:S01]  /*1df0*/  VIADD R4, R4, 0x1 ;  /* 0x0000000104047836 */ /* 0x000fe20000000000 */
[----:B---3--:R2:W-:Y:S04]  /*1e00*/  @P0 STG.E desc[UR6][R20.64], R27 ;  /* 0x0000001b14000986 */ /* 0x0085e8000c101906 */
[----:B----4-:R2:W-:Y:S01]  /*1e10*/  @P0 STG.E desc[UR6][R8.64], R25 ;  /* 0x0000001908000986 */ /* 0x0105e2000c101906 */
[----:B0-----:R-:W-:-:S13]  /*1e20*/  ISETP.NE.AND P0, PT, R6, UR8, PT ;  /* 0x0000000806007c0c */ /* 0x001fda000bf05270 */
[----:B--2---:R-:W-:Y:S05]  /*1e30*/  @P0 BRA `(.L_x_13) ;  /* 0xfffffff000740947 */ /* 0x004fea000383ffff */
[----:B------:R-:W0:Y:S01]  /*1e40*/  LDCU UR8, c[0x0][0x388] ;  /* 0x00007100ff0877ac */ /* 0x000e220008000800 */
[----:B------:R-:W-:-:S05]  /*1e50*/  VIADD R0, R0, UR5 ;  /* 0x0000000500007c36 */ /* 0x000fca0008000000 */
[----:B0-----:R-:W-:-:S13]  /*1e60*/  ISETP.GE.AND P0, PT, R0, UR8, PT ;  /* 0x0000000800007c0c */ /* 0x001fda000bf06270 */
[----:B------:R-:W-:Y:S05]  /*1e70*/  @!P0 BRA `(.L_x_14) ;  /* 0xfffffff0004c8947 */ /* 0x000fea000383ffff */
[----:B------:R-:W-:Y:S05]  /*1e80*/  EXIT ;  /* 0x000000000000794d */ /* 0x000fea0003800000 */
.L_x_15:
[----:B------:R-:W-:-:S00]  /*1e90*/  BRA `(.L_x_15) ;  /* 0xfffffffc00fc7947 */ /* 0x000fc0000383ffff */
[----:B------:R-:W-:-:S00]  /*1ea0*/  NOP ;  /* 0x0000000000007918 */ /* 0x000fc00000000000 */
        /* <DEDUP_REMOVED lines=13> */
.L_x_48:


//--------------------- .text._Z20group_point_grad_gpuiiiiiPKfPKiPf --------------------------
	.section	.text._Z20group_point_grad_gpuiiiiiPKfPKiPf,"ax",@progbits
	.align	128
        .global         _Z20group_point_grad_gpuiiiiiPKfPKiPf
        .type           _Z20group_point_grad_gpuiiiiiPKfPKiPf,@function
        .size           _Z20group_point_grad_gpuiiiiiPKfPKiPf,(.L_x_49 - _Z20group_point_grad_gpuiiiiiPKfPKiPf)
        .other          _Z20group_point_grad_gpuiiiiiPKfPKiPf,@"STO_CUDA_ENTRY STV_DEFAULT"
_Z20group_point_grad_gpuiiiiiPKfPKiPf:
.text._Z20group_point_grad_gpuiiiiiPKfPKiPf:
[----:B------:R-:W-:Y:S01]  /*0000*/  LDC R1, c[0x0][0x37c] ;  /* 0x0000df00ff017b82 */ /* 0x000fe20000000800 */
[----:B------:R-:W0:Y:S07]  /*0010*/  S2R R7, SR_TID.Y ;  /* 0x0000000000077919 */ /* 0x000e2e0000002200 */
[----:B------:R-:W1:Y:S01]  /*0020*/  LDC.64 R2, c[0x0][0x388] ;  /* 0x0000e200ff027b82 */ /* 0x000e620000000a00 */
[----:B------:R-:W0:Y:S01]  /*0030*/  LDCU UR5, c[0x0][0x360] ;  /* 0x00006c00ff0577ac */ /* 0x000e220008000800 */
[----:B------:R-:W0:Y:S01]  /*0040*/  S2R R0, SR_TID.X ;  /* 0x0000000000007919 */ /* 0x000e220000002100 */
[----:B------:R-:W1:Y:S05]  /*0050*/  LDCU UR6, c[0x0][0x390] ;  /* 0x00007200ff0677ac */ /* 0x000e6a0008000800 */
[----:B------:R-:W2:Y:S01]  /*0060*/  S2UR UR4, SR_CTAID.X ;  /* 0x00000000000479c3 */ /* 0x000ea20000002500 */
[----:B------:R-:W3:Y:S01]  /*0070*/  LDCU UR7, c[0x0][0x384] ;  /* 0x00007080ff0777ac */ /* 0x000ee20008000800 */
[----:B-1----:R-:W-:-:S04]  /*0080*/  IMAD R5, R3, UR6, RZ ;  /* 0x0000000603057c24 */ /* 0x002fc8000f8e02ff */
[----:B--2---:R-:W-:Y:S02]  /*0090*/  IMAD R5, R5, UR4, RZ ;  /* 0x0000000405057c24 */ /* 0x004fe4000f8e02ff */
[----:B0-----:R-:W-:Y:S01]  /*00a0*/  IMAD R7, R7, UR5, R0 ;  /* 0x0000000507077c24 */ /* 0x001fe2000f8e0200 */
[----:B------:R-:W-:-:S04]  /*00b0*/  VIMNMX R0, PT, PT, R2, UR6, PT ;  /* 0x0000000602007c48 */ /* 0x000fc8000bfe0100 */
[----:B------:R-:W-:-:S04]  /*00c0*/  ISETP.GE.AND P0, PT, R7, R3, PT ;  /* 0x000000030700720c */ /* 0x000fc80003f06270 */
[----:B------:R-:W-:Y:S01]  /*00d0*/  ISETP.LT.OR P0, PT, R0, 0x1, P0 ;  /* 0x000000010000780c */ /* 0x000fe20000701670 */
[----:B------:R-:W-:-:S04]  /*00e0*/  IMAD R0, R2, UR4, RZ ;  /* 0x0000000402007c24 */ /* 0x000fc8000f8e02ff */
[----:B---3--:R-:W-:-:S08]  /*00f0*/  IMAD R0, R0, UR7, RZ ;  /* 0x0000000700007c24 */ /* 0x008fd0000f8e02ff */
[----:B------:R-:W-:Y:S05]  /*0100*/  @P0 EXIT ;  /* 0x000000000000094d */ /* 0x000fea0003800000 */
[----:B------:R-:W0:Y:S01]  /*0110*/  LDCU.64 UR4, c[0x0][0x398] ;  /* 0x00007300ff0477ac */ /* 0x000e220008000a00 */
[----:B------:R-:W-:Y:S01]  /*0120*/  IMAD R4, R5, R2, RZ ;  /* 0x0000000205047224 */ /* 0x000fe200078e02ff */
[----:B------:R-:W-:Y:S01]  /*0130*/  LOP3.LUT R6, R2, 0x7, RZ, 0xc0, !PT ;  /* 0x0000000702067812 */ /* 0x000fe200078ec0ff */
[----:B------:R-:W1:Y:S03]  /*0140*/  LDCU.64 UR6, c[0x0][0x358] ;  /* 0x00006b00ff0677ac */ /* 0x000e660008000a00 */
[----:B------:R-:W-:Y:S01]  /*0150*/  SHF.R.S32.HI R8, RZ, 0x1f, R4 ;  /* 0x0000001fff087819 */ /* 0x000fe20000011404 */
[----:B0-----:R-:W-:-:S04]  /*0160*/  UIADD3 UR4, UP0, UPT, UR4, 0x10, URZ ;  /* 0x0000001004047890 */ /* 0x001fc8000ff1e0ff */
[----:B-1----:R-:W-:-:S12]  /*0170*/  UIADD3.X UR5, UPT, UPT, URZ, UR5, URZ, UP0, !UPT ;  /* 0x00000005ff057290 */ /* 0x002fd800087fe4ff */
.L_x_22:
[----:B-12---:R-:W-:-:S07]  /*0180*/  IMAD.MOV.U32 R10, RZ, RZ, RZ ;  /* 0x000000ffff0a7224 */ /* 0x006fce00078e00ff */
.L_x_21:
[----:B0-----:R-:W0:Y:S01]  /*0190*/  LDCU UR10, c[0x0][0x390] ;  /* 0x00007200ff0a77ac */ /* 0x001e220008000800 */
[----:B-12---:R-:W1:Y:S01]  /*01a0*/  LDC R13, c[0x0][0x388] ;  /* 0x0000e200ff0d7b82 */ /* 0x006e620000000800 */
[----:B------:R-:W2:Y:S01]  /*01b0*/  LDCU.64 UR8, c[0x0][0x3a0] ;  /* 0x00007400ff0877ac */ /* 0x000ea20008000a00 */
[----:B0-----:R-:W-:-:S05]  /*01c0*/  IMAD R12, R7, UR10, R10 ;  /* 0x0000000a070c7c24 */ /* 0x001fca000f8e020a */
[----:B------:R-:W-:-:S04]  /*01d0*/  IADD3 R3, P0, PT, R5, R12, RZ ;  /* 0x0000000c05037210 */ /* 0x000fc80007f1e0ff */
[----:B------:R-:W-:Y:S02]  /*01e0*/  LEA.HI.X.SX32 R14, R5, RZ, 0x1, P0 ;  /* 0x000000ff050e7211 */ /* 0x000fe400000f0eff */
[----:B--2---:R-:W-:-:S04]  /*01f0*/  LEA R2, P0, R3, UR8, 0x2 ;  /* 0x0000000803027c11 */ /* 0x004fc8000f8010ff */
[----:B------:R-:W-:-:S05]  /*0200*/  LEA.HI.X R3, R3, UR9, R14, 0x2, P0 ;  /* 0x0000000903037c11 */ /* 0x000fca00080f140e */
[----:B------:R-:W2:Y:S01]  /*0210*/  LDG.E.CONSTANT R2, desc[UR6][R2.64] ;  /* 0x0000000602027981 */ /* 0x000ea2000c1e9900 */
[----:B-1----:R-:W-:Y:S01]  /*0220*/  ISETP.GE.U32.AND P1, PT, R13, 0x8, PT ;  /* 0x000000080d00780c */ /* 0x002fe20003f26070 */
[----:B------:R-:W-:Y:S02]  /*0230*/  VIADD R10, R10, 0x1 ;  /* 0x000000010a0a7836 */ /* 0x000fe40000000000 */
[----:B------:R-:W-:-:S03]  /*0240*/  IMAD.MOV.U32 R16, RZ, RZ, RZ ;  /* 0x000000ffff107224 */ /* 0x000fc600078e00ff */
[----:B------:R-:W-:Y:S01]  /*0250*/  ISETP.NE.AND P0, PT, R10, UR10, PT ;  /* 0x0000000a0a007c0c */ /* 0x000fe2000bf05270 */
[----:B--2---:R-:W-:-:S05]  /*0260*/  IMAD R11, R2, R13, RZ ;  /* 0x0000000d020b7224 */ /* 0x004fca00078e02ff */
[----:B------:R-:W-:Y:S02]  /*0270*/  IADD3 R9, P2, PT, R0, R11, RZ ;  /* 0x0000000b00097210 */ /* 0x000fe40007f5e0ff */
[----:B------:R-:W-:Y:S01]  /*0280*/  SHF.R.S32.HI R15, RZ, 0x1f, R11 ;  /* 0x0000001fff0f7819 */ /* 0x000fe2000001140b */
[----:B------:R-:W-:-:S03]  /*0290*/  IMAD R11, R12, R13, RZ ;  /* 0x0000000d0c0b7224 */ /* 0x000fc600078e02ff */
[----:B------:R-:W-:Y:S01]  /*02a0*/  LEA.HI.X.SX32 R12, R0, R15, 0x1, P2 ;  /* 0x0000000f000c7211 */ /* 0x000fe200010f0eff */
[----:B------:R-:W-:Y:S06]  /*02b0*/  @!P1 BRA `(.L_x_16) ;  /* 0x0000000000909947 */ /* 0x000fec0003800000 */
[----:B------:R-:W0:Y:S01]  /*02c0*/  LDCU.64 UR8, c[0x0][0x3a8] ;  /* 0x00007500ff0877ac */ /* 0x000e220008000a00 */
[----:B------:R-:W-:Y:S01]  /*02d0*/  LOP3.LUT R16, R13, 0x7ffffff8, RZ, 0xc0, !PT ;  /* 0x7ffffff80d107812 */ /* 0x000fe200078ec0ff */
[----:B------:R-:W-:-:S04]  /*02e0*/  IMAD.MOV.U32 R15, RZ, RZ, R11 ;  /* 0x000000ffff0f7224 */ /* 0x000fc800078e000b */
[----:B------:R-:W-:Y:S01]  /*02f0*/  IMAD.MOV R14, RZ, RZ, -R16 ;  /* 0x000000ffff0e7224 */ /* 0x000fe200078e0a10 */
[----:B0-----:R-:W-:-:S04]  /*0300*/  LEA R17, P1, R9, UR8, 0x2 ;  /* 0x0000000809117c11 */ /* 0x001fc8000f8210ff */
[----:B------:R-:W-:Y:S02]  /*0310*/  IADD3 R17, P2, PT, R17, 0x10, RZ ;  /* 0x0000001011117810 */ /* 0x000fe40007f5e0ff */
[----:B------:R-:W-:-:S05]  /*0320*/  LEA.HI.X R22, R9, UR9, R12, 0x2, P1 ;  /* 0x0000000909167c11 */ /* 0x000fca00088f140c */
[----:B------:R-:W-:-:S07]  /*0330*/  IMAD.X R22, RZ, RZ, R22, P2 ;  /* 0x000000ffff167224 */ /* 0x000fce00010e0616 */
.L_x_17:
[----:B0-----:R-:W-:-:S04]  /*0340*/  IADD3 R3, P1, PT, R4, R15, RZ ;  /* 0x0000000f04037210 */ /* 0x001fc80007f3e0ff */
[----:B------:R-:W-:Y:S02]  /*0350*/  LEA.HI.X.SX32 R18, R15, R8, 0x1, P1 ;  /* 0x000000080f127211 */ /* 0x000fe400008f0eff */
[----:B------:R-:W-:-:S04]  /*0360*/  LEA R2, P1, R3, UR4, 0x2 ;  /* 0x0000000403027c11 */ /* 0x000fc8000f8210ff */
[----:B------:R-:W-:-:S05]  /*0370*/  LEA.HI.X R3, R3, UR5, R18, 0x2, P1 ;  /* 0x0000000503037c11 */ /* 0x000fca00088f1412 */
[----:B------:R-:W2:Y:S04]  /*0380*/  LDG.E.CONSTANT R19, desc[UR6][R2.64+-0x10] ;  /* 0xfffff00602137981 */ /* 0x000ea8000c1e9900 */
[----:B------:R-:W3:Y:S04]  /*0390*/  LDG.E.CONSTANT R21, desc[UR6][R2.64+-0xc] ;  /* 0xfffff40602157981 */ /* 0x000ee8000c1e9900 */
[----:B------:R-:W4:Y:S04]  /*03a0*/  LDG.E.CONSTANT R23, desc[UR6][R2.64+-0x8] ;  /* 0xfffff80602177981 */ /* 0x000f28000c1e9900 */
[----:B------:R-:W5:Y:S04]  /*03b0*/  LDG.E.CONSTANT R25, desc[UR6][R2.64+-0x4] ;  /* 0xfffffc0602197981 */ /* 0x000f68000c1e9900 */
[----:B------:R-:W5:Y:S04]  /*03c0*/  LDG.E.CONSTANT R27, desc[UR6][R2.64] ;  /* 0x00000006021b7981 */ /* 0x000f68000c1e9900 */
[----:B------:R-:W5:Y:S04]  /*03d0*/  LDG.E.CONSTANT R29, desc[UR6][R2.64+0x4] ;  /* 0x00000406021d7981 */ /* 0x000f68000c1e9900 */
[----:B------:R-:W5:Y:S04]  /*03e0*/  LDG.E.CONSTANT R18, desc[UR6][R2.64+0x8] ;  /* 0x0000080602127981 */ /* 0x000f68000c1e9900 */
[----:B------:R0:W5:Y:S01]  /*03f0*/  LDG.E.CONSTANT R20, desc[UR6][R2.64+0xc] ;  /* 0x00000c0602147981 */ /* 0x000162000c1e9900 */
[----:B------:R-:W-:-:S05]  /*0400*/  VIADD R14, R14, 0x8 ;  /* 0x000000080e0e7836 */ /* 0x000fca0000000000 */
[----:B------:R-:W-:Y:S01]  /*0410*/  ISETP.NE.AND P1, PT, R14, RZ, PT ;  /* 0x000000ff0e00720c */ /* 0x000fe20003f25270 */
[----:B0-----:R-:W-:Y:S02]  /*0420*/  IMAD.MOV.U32 R2, RZ, RZ, R17 ;  /* 0x000000ffff027224 */ /* 0x001fe400078e0011 */
[----:B------:R-:W-:-:S03]  /*0430*/  IMAD.MOV.U32 R3, RZ, RZ, R22 ;  /* 0x000000ffff037224 */ /* 0x000fc600078e0016 */
[----:B------:R-:W-:Y:S01]  /*0440*/  IADD3 R17, P2, PT, R2, 0x20, RZ ;  /* 0x0000002002117810 */ /* 0x000fe20007f5e0ff */
[----:B------:R-:W-:-:S04]  /*0450*/  VIADD R15, R15, 0x8 ;  /* 0x000000080f0f7836 */ /* 0x000fc80000000000 */
[----:B------:R-:W-:Y:S01]  /*0460*/  IMAD.X R22, RZ, RZ, R3, P2 ;  /* 0x000000ffff167224 */ /* 0x000fe200010e0603 */
[----:B--2---:R0:W-:Y:S04]  /*0470*/  REDG.E.ADD.F32.FTZ.RN.STRONG.GPU desc[UR6][R2.64+-0x10], R19 ;  /* 0xfffff013020079a6 */ /* 0x0041e8000c12f306 */
[----:B---3--:R0:W-:Y:S04]  /*0480*/  REDG.E.ADD.F32.FTZ.RN.STRONG.GPU desc[UR6][R2.64+-0xc], R21 ;  /* 0xfffff415020079a6 */ /* 0x0081e8000c12f306 */
[----:B----4-:R0:W-:Y:S04]  /*0490*/  REDG.E.ADD.F32.FTZ.RN.STRONG.GPU desc[UR6][R2.64+-0x8], R23 ;  /* 0xfffff817020079a6 */ /* 0x0101e8000c12f306 */
[----:B-----5:R0:W-:Y:S04]  /*04a0*/  REDG.E.ADD.F32.FTZ.RN.STRONG.GPU desc[UR6][R2.64+-0x4], R25 ;  /* 0xfffffc19020079a6 */ /* 0x0201e8000c12f306 */
[----:B------:R0:W-:Y:S04]  /*04b0*/  REDG.E.ADD.F32.FTZ.RN.STRONG.GPU desc[UR6][R2.64], R27 ;  /* 0x0000001b020079a6 */ /* 0x0001e8000c12f306 */
[----:B------:R0:W-:Y:S04]  /*04c0*/  REDG.E.ADD.F32.FTZ.RN.STRONG.GPU desc[UR6][R2.64+0x4], R29 ;  /* 0x0000041d020079a6 */ /* 0x0001e8000c12f306 */
[----:B------:R0:W-:Y:S04]  /*04d0*/  REDG.E.ADD.F32.FTZ.RN.STRONG.GPU desc[UR6][R2.64+0x8], R18 ;  /* 0x00000812020079a6 */ /* 0x0001e8000c12f306 */
[----:B------:R0:W-:Y:S01]  /*04e0*/  REDG.E.ADD.F32.FTZ.RN.STRONG.GPU desc[UR6][R2.64+0xc], R20 ;  /* 0x00000c14020079a6 */ /* 0x0001e2000c12f306 */
[----:B------:R-:W-:Y:S05]  /*04f0*/  @P1 BRA `(.L_x_17) ;  /* 0xfffffffc00901947 */ /* 0x000fea000383ffff */
.L_x_16:
[----:B------:R-:W-:-:S13]  /*0500*/  ISETP.NE.AND P1, PT, R6, RZ, PT ;  /* 0x000000ff0600720c */ /* 0x000fda0003f25270 */
[----:B------:R-:W-:Y:S05]  /*0510*/  @!P1 BRA `(.L_x_18) ;  /* 0x0000000000ec9947 */ /* 0x000fea0003800000 */
[----:B0-----:R-:W-:Y:S01]  /*0520*/  VIADD R2, R6, 0xffffffff ;  /* 0xffffffff06027836 */ /* 0x001fe20000000000 */
[----:B------:R-:W-:-:S04]  /*0530*/  LOP3.LUT P1, R20, R13, 0x3, RZ, 0xc0, !PT ;  /* 0x000000030d147812 */ /* 0x000fc8000782c0ff */
[----:B------:R-:W-:-:S13]  /*0540*/  ISETP.GE.U32.AND P2, PT, R2, 0x3, PT ;  /* 0x000000030200780c */ /* 0x000fda0003f46070 */
[----:B------:R-:W-:Y:S05]  /*0550*/  @!P2 BRA `(.L_x_19) ;  /* 0x000000000050a947 */ /* 0x000fea0003800000 */
[----:B------:R-:W0:Y:S01]  /*0560*/  LDCU.64 UR8, c[0x0][0x398] ;  /* 0x00007300ff0877ac */ /* 0x000e220008000a00 */
[----:B------:R-:W-:-:S05]  /*0570*/  IMAD.IADD R3, R11, 0x1, R16 ;  /* 0x000000010b037824 */ /* 0x000fca00078e0210 */
[----:B------:R-:W-:-:S04]  /*0580*/  IADD3 R14, P2, PT, R4, R3, RZ ;  /* 0x00000003040e7210 */ /* 0x000fc80007f5e0ff */
[----:B------:R-:W-:Y:S02]  /*0590*/  LEA.HI.X.SX32 R3, R3, R8, 0x1, P2 ;  /* 0x0000000803037211 */ /* 0x000fe400010f0eff */
[----:B0-----:R-:W-:-:S04]  /*05a0*/  LEA R2, P2, R14, UR8, 0x2 ;  /* 0x000000080e027c11 */ /* 0x001fc8000f8410ff */
[----:B------:R-:W-:Y:S01]  /*05b0*/  LEA.HI.X R3, R14, UR9, R3, 0x2, P2 ;  /* 0x000000090e037c11 */ /* 0x000fe200090f1403 */
[----:B------:R-:W0:Y:S04]  /*05c0*/  LDCU.64 UR8, c[0x0][0x3a8] ;  /* 0x00007500ff0877ac */ /* 0x000e280008000a00 */
[----:B------:R-:W2:Y:S04]  /*05d0*/  LDG.E.CONSTANT R17, desc[UR6][R2.64] ;  /* 0x0000000602117981 */ /* 0x000ea8000c1e9900 */
[----:B------:R-:W3:Y:S04]  /*05e0*/  LDG.E.CONSTANT R19, desc[UR6][R2.64+0x4] ;  /* 0x0000040602137981 */ /* 0x000ee8000c1e9900 */
[----:B------:R-:W4:Y:S04]  /*05f0*/  LDG.E.CONSTANT R21, desc[UR6][R2.64+0x8] ;  /* 0x0000080602157981 */ /* 0x000f28000c1e9900 */
[----:B------:R-:W5:Y:S01]  /*0600*/  LDG.E.CONSTANT R23, desc[UR6][R2.64+0xc] ;  /* 0x00000c0602177981 */ /* 0x000f62000c1e9900 */
[----:B------:R-:W-:-:S05]  /*0610*/  IADD3 R15, P2, PT, R16, R9, RZ ;  /* 0x00000009100f7210 */ /* 0x000fca0007f5e0ff */
[----:B------:R-:W-:Y:S01]  /*0620*/  IMAD.X R18, RZ, RZ, R12, P2 ;  /* 0x000000ffff127224 */ /* 0x000fe200010e060c */
[----:B0-----:R-:W-:-:S04]  /*0630*/  LEA R14, P2, R15, UR8, 0x2 ;  /* 0x000000080f0e7c11 */ /* 0x001fc8000f8410ff */
[----:B------:R-:W-:-:S05]  /*0640*/  LEA.HI.X R15, R15, UR9, R18, 0x2, P2 ;  /* 0x000000090f0f7c11 */ /* 0x000fca00090f1412 */
[----:B--2---:R0:W-:Y:S04]  /*0650*/  REDG.E.ADD.F32.FTZ.RN.STRONG.GPU desc[UR6][R14.64], R17 ;  /* 0x000000110e0079a6 */ /* 0x0041e8000c12f306 */
[----:B---3--:R0:W-:Y:S04]  /*0660*/  REDG.E.ADD.F32.FTZ.RN.STRONG.GPU desc[UR6][R14.64+0x4], R19 ;  /* 0x000004130e0079a6 */ /* 0x0081e8000c12f306 */
[----:B----4-:R0:W-:Y:S04]  /*0670*/  REDG.E.ADD.F32.FTZ.RN.STRONG.GPU desc[UR6][R14.64+0x8], R21 ;  /* 0x000008150e0079a6 */ /* 0x0101e8000c12f306 */
[----:B-----5:R0:W-:Y:S01]  /*0680*/  REDG.E.ADD.F32.FTZ.RN.STRONG.GPU desc[UR6][R14.64+0xc], R23 ;  /* 0x00000c170e0079a6 */ /* 0x0201e2000c12f306 */
[----:B------:R-:W-:-:S07]  /*0690*/  VIADD R16, R16, 0x4 ;  /* 0x0000000410107836 */ /* 0x000fce0000000000 */
.L_x_19:
[----:B------:R-:W-:Y:S05]  /*06a0*/  @!P1 BRA `(.L_x_18) ;  /* 0x0000000000889947 */ /* 0x000fea0003800000 */
[----:B------:R-:W-:Y:S02]  /*06b0*/  ISETP.NE.AND P2, PT, R20, 0x1, PT ;  /* 0x000000011400780c */ /* 0x000fe40003f45270 */
[----:B------:R-:W-:-:S04]  /*06c0*/  LOP3.LUT R13, R13, 0x1, RZ, 0xc0, !PT ;  /* 0x000000010d0d7812 */ /* 0x000fc800078ec0ff */
[----:B------:R-:W-:-:S07]  /*06d0*/  ISETP.NE.U32.AND P1, PT, R13, 0x1, PT ;  /* 0x000000010d00780c */ /* 0x000fce0003f25070 */
[----:B------:R-:W-:Y:S06]  /*06e0*/  @!P2 BRA `(.L_x_20) ;  /* 0x000000000040a947 */ /* 0x000fec0003800000 */
[----:B------:R-:W1:Y:S01]  /*06f0*/  LDCU.64 UR8, c[0x0][0x398] ;  /* 0x00007300ff0877ac */ /* 0x000e620008000a00 */
[----:B------:R-:W-:-:S05]  /*0700*/  IMAD.IADD R3, R11, 0x1, R16 ;  /* 0x000000010b037824 */ /* 0x000fca00078e0210 */
[----:B------:R-:W-:-:S04]  /*0710*/  IADD3 R13, P2, PT, R4, R3, RZ ;  /* 0x00000003040d7210 */ /* 0x000fc80007f5e0ff */
[----:B0-----:R-:W-:Y:S02]  /*0720*/  LEA.HI.X.SX32 R14, R3, R8, 0x1, P2 ;  /* 0x00000008030e7211 */ /* 0x001fe400010f0eff */
[----:B-1----:R-:W-:-:S04]  /*0730*/  LEA R2, P2, R13, UR8, 0x2 ;  /* 0x000000080d027c11 */ /* 0x002fc8000f8410ff */
[----:B------:R-:W-:Y:S01]  /*0740*/  LEA.HI.X R3, R13, UR9, R14, 0x2, P2 ;  /* 0x000000090d037c11 */ /* 0x000fe200090f140e */
[----:B------:R-:W0:Y:S04]  /*0750*/  LDCU.64 UR8, c[0x0][0x3a8] ;  /* 0x00007500ff0877ac */ /* 0x000e280008000a00 */
[----:B------:R-:W2:Y:S04]  /*0760*/  LDG.E.CONSTANT R17, desc[UR6][R2.64] ;  /* 0x0000000602117981 */ /* 0x000ea8000c1e9900 */
[----:B------:R-:W3:Y:S01]  /*0770*/  LDG.E.CONSTANT R19, desc[UR6][R2.64+0x4] ;  /* 0x0000040602137981 */ /* 0x000ee2000c1e9900 */
[----:B------:R-:W-:-:S05]  /*0780*/  IADD3 R13, P2, PT, R16, R9, RZ ;  /* 0x00000009100d7210 */ /* 0x000fca0007f5e0ff */
[----:B------:R-:W-:Y:S01]  /*0790*/  IMAD.X R18, RZ, RZ, R12, P2 ;  /* 0x000000ffff127224 */ /* 0x000fe200010e060c */
[----:B0-----:R-:W-:-:S04]  /*07a0*/  LEA R14, P2, R13, UR8, 0x2 ;  /* 0x000000080d0e7c11 */ /* 0x001fc8000f8410ff */
[----:B------:R-:W-:-:S05]  /*07b0*/  LEA.HI.X R15, R13, UR9, R18, 0x2, P2 ;  /* 0x000000090d0f7c11 */ /* 0x000fca00090f1412 */
[----:B--2---:R1:W-:Y:S04]  /*07c0*/  REDG.E.ADD.F32.FTZ.RN.STRONG.GPU desc[UR6][R14.64], R17 ;  /* 0x000000110e0079a6 */ /* 0x0043e8000c12f306 */
[----:B---3--:R1:W-:Y:S01]  /*07d0*/  REDG.E.ADD.F32.FTZ.RN.STRONG.GPU desc[UR6][R14.64+0x4], R19 ;  /* 0x000004130e0079a6 */ /* 0x0083e2000c12f306 */
[----:B------:R-:W-:-:S07]  /*07e0*/  VIADD R16, R16, 0x2 ;  /* 0x0000000210107836 */ /* 0x000fce0000000000 */
.L_x_20:
[----:B------:R-:W-:Y:S05]  /*07f0*/  @P1 BRA `(.L_x_18) ;  /* 0x0000000000341947 */ /* 0x000fea0003800000 */
[----:B------:R-:W2:Y:S01]  /*0800*/  LDCU.64 UR8, c[0x0][0x398] ;  /* 0x00007300ff0877ac */ /* 0x000ea20008000a00 */
[----:B------:R-:W-:-:S05]  /*0810*/  IMAD.IADD R11, R11, 0x1, R16 ;  /* 0x000000010b0b7824 */ /* 0x000fca00078e0210 */
[----:B------:R-:W-:-:S04]  /*0820*/  IADD3 R3, P1, PT, R4, R11, RZ ;  /* 0x0000000b04037210 */ /* 0x000fc80007f3e0ff */
[----:B01----:R-:W-:Y:S02]  /*0830*/  LEA.HI.X.SX32 R14, R11, R8, 0x1, P1 ;  /* 0x000000080b0e7211 */ /* 0x003fe400008f0eff */
[----:B--2---:R-:W-:-:S04]  /*0840*/  LEA R2, P1, R3, UR8, 0x2 ;  /* 0x0000000803027c11 */ /* 0x004fc8000f8210ff */
[----:B------:R-:W-:Y:S01]  /*0850*/  LEA.HI.X R3, R3, UR9, R14, 0x2, P1 ;  /* 0x0000000903037c11 */ /* 0x000fe200088f140e */
[----:B------:R-:W0:Y:S05]  /*0860*/  LDCU.64 UR8, c[0x0][0x3a8] ;  /* 0x00007500ff0877ac */ /* 0x000e2a0008000a00 */
[----:B------:R-:W2:Y:S01]  /*0870*/  LDG.E.CONSTANT R3, desc[UR6][R2.64] ;  /* 0x0000000602037981 */ /* 0x000ea2000c1e9900 */
[----:B------:R-:W-:-:S05]  /*0880*/  IADD3 R9, P1, PT, R16, R9, RZ ;  /* 0x0000000910097210 */ /* 0x000fca0007f3e0ff */
[----:B------:R-:W-:Y:S01]  /*0890*/  IMAD.X R14, RZ, RZ, R12, P1 ;  /* 0x000000ffff0e7224 */ /* 0x000fe200008e060c */
[----:B0-----:R-:W-:-:S04]  /*08a0*/  LEA R12, P1, R9, UR8, 0x2 ;  /* 0x00000008090c7c11 */ /* 0x001fc8000f8210ff */
[----:B------:R-:W-:-:S05]  /*08b0*/  LEA.HI.X R13, R9, UR9, R14, 0x2, P1 ;  /* 0x00000009090d7c11 */ /* 0x000fca00088f140e */
[----:B--2---:R2:W-:Y:S04]  /*08c0*/  REDG.E.ADD.F32.FTZ.RN.STRONG.GPU desc[UR6][R12.64], R3 ;  /* 0x000000030c0079a6 */ /* 0x0045e8000c12f306 */
.L_x_18:
[----:B------:R-:W-:Y:S05]  /*08d0*/  @P0 BRA `(.L_x_21) ;  /* 0xfffffff8002c0947 */ /* 0x000fea000383ffff */
[----:B------:R-:W3:Y:S01]  /*08e0*/  LDCU UR8, c[0x0][0x364] ;  /* 0x00006c80ff0877ac */ /* 0x000ee20008000800 */
[----:B0-----:R-:W3:Y:S01]  /*08f0*/  LDC R2, c[0x0][0x360] ;  /* 0x0000d800ff027b82 */ /* 0x001ee20000000800 */
[----:B------:R-:W0:Y:S01]  /*0900*/  LDCU UR9, c[0x0][0x38c] ;  /* 0x00007180ff0977ac */ /* 0x000e220008000800 */
[----:B---3--:R-:W-:-:S05]  /*0910*/  IMAD R7, R2, UR8, R7 ;  /* 0x0000000802077c24 */ /* 0x008fca000f8e0207 */
[----:B0-----:R-:W-:-:S13]  /*0920*/  ISETP.GE.AND P0, PT, R7, UR9, PT ;  /* 0x0000000907007c0c */ /* 0x001fda000bf06270 */
[----:B------:R-:W-:Y:S05]  /*0930*/  @!P0 BRA `(.L_x_22) ;  /* 0xfffffff800108947 */ /* 0x000fea000383ffff */
[----:B------:R-:W-:Y:S05]  /*0940*/  EXIT ;  /* 0x000000000000794d */ /* 0x000fea0003800000 */
.L_x_23:
        /* <DEDUP_REMOVED lines=11> */
.L_x_49:


//--------------------- .text._Z15group_point_gpuiiiiiPKfPKiPf --------------------------
	.section	.text._Z15group_point_gpuiiiiiPKfPKiPf,"ax",@progbits
	.align	128
        .global         _Z15group_point_gpuiiiiiPKfPKiPf
        .type           _Z15group_point_gpuiiiiiPKfPKiPf,@function
        .size           _Z15group_point_gpuiiiiiPKfPKiPf,(.L_x_50 - _Z15group_point_gpuiiiiiPKfPKiPf)
        .other          _Z15group_point_gpuiiiiiPKfPKiPf,@"STO_CUDA_ENTRY STV_DEFAULT"
_Z15group_point_gpuiiiiiPKfPKiPf:
.text._Z15group_point_gpuiiiiiPKfPKiPf:
[----:B------:R-:W-:Y:S01]  /*0000*/  LDC R1, c[0x0][0x37c] ;  /* 0x0000df00ff017b82 */ /* 0x000fe20000000800 */
[----:B------:R-:W0:Y:S07]  /*0010*/  S2R R3, SR_TID.Y ;  /* 0x0000000000037919 */ /* 0x000e2e0000002200 */
[----:B------:R-:W1:Y:S01]  /*0020*/  LDC R2, c[0x0][0x390] ;  /* 0x0000e400ff027b82 */ /* 0x000e620000000800 */
[----:B------:R-:W0:Y:S01]  /*0030*/  LDCU UR12, c[0x0][0x360] ;  /* 0x00006c00ff0c77ac */ /* 0x000e220008000800 */
[----:B------:R-:W0:Y:S01]  /*0040*/  S2R R0, SR_TID.X ;  /* 0x0000000000007919 */ /* 0x000e220000002100 */
[----:B------:R-:W1:Y:S05]  /*0050*/  LDCU.64 UR16, c[0x0][0x388] ;  /* 0x00007100ff1077ac */ /* 0x000e6a0008000a00 */
[----:B------:R-:W2:Y:S01]  /*0060*/  S2UR UR5, SR_CTAID.X ;  /* 0x00000000000579c3 */ /* 0x000ea20000002500 */
[----:B------:R-:W2:Y:S02]  /*0070*/  LDCU UR4, c[0x0][0x384] ;  /* 0x00007080ff0477ac */ /* 0x000ea40008000800 */
[----:B--2---:R-:W-:Y:S01]  /*0080*/  UIMAD UR4, UR5, UR4, URZ ;  /* 0x00000004050472a4 */ /* 0x004fe2000f8e02ff */
[----:B0-----:R-:W-:Y:S01]  /*0090*/  IMAD R3, R3, UR12, R0 ;  /* 0x0000000c03037c24 */ /* 0x001fe2000f8e0200 */
[----:B-1----:R-:W-:-:S04]  /*00a0*/  VIMNMX R0, PT, PT, R2, UR16, PT ;  /* 0x0000001002007c48 */ /* 0x002fc8000bfe0100 */
[----:B------:R-:W-:-:S04]  /*00b0*/  ISETP.GE.AND P0, PT, R3, UR17, PT ;  /* 0x0000001103007c0c */ /* 0x000fc8000bf06270 */
[----:B------:R-:W-:Y:S01]  /*00c0*/  ISETP.LT.OR P0, PT, R0, 0x1, P0 ;  /* 0x000000010000780c */ /* 0x000fe20000701670 */
[----:B------:R-:W-:-:S04]  /*00d0*/  IMAD R0, R2, UR17, RZ ;  /* 0x0000001102007c24 */ /* 0x000fc8000f8e02ff */
[----:B------:R-:W-:-:S08]  /*00e0*/  IMAD R0, R0, UR5, RZ ;  /* 0x0000000500007c24 */ /* 0x000fd0000f8e02ff */
[----:B------:R-:W-:Y:S05]  /*00f0*/  @P0 EXIT ;  /* 0x000000000000094d */ /* 0x000fea0003800000 */
[----:B------:R-:W0:Y:S01]  /*0100*/  LDCU.64 UR8, c[0x0][0x398] ;  /* 0x00007300ff0877ac */ /* 0x000e220008000a00 */
[----:B------:R-:W-:Y:S01]  /*0110*/  IMAD R2, R0, UR16, RZ ;  /* 0x0000001000027c24 */ /* 0x000fe2000f8e02ff */
[----:B------:R-:W1:Y:S04]  /*0120*/  LDCU.64 UR10, c[0x0][0x3a8] ;  /* 0x00007500ff0a77ac */ /* 0x000e680008000a00 */
[----:B------:R-:W-:Y:S01]  /*0130*/  SHF.R.S32.HI R4, RZ, 0x1f, R2 ;  /* 0x0000001fff047819 */ /* 0x000fe20000011402 */
[----:B------:R-:W-:Y:S01]  /*0140*/  UIMAD UR4, UR4, UR16, URZ ;  /* 0x00000010040472a4 */ /* 0x000fe2000f8e02ff */
[----:B------:R-:W2:Y:S01]  /*0150*/  LDCU.64 UR14, c[0x0][0x358] ;  /* 0x00006b00ff0e77ac */ /* 0x000ea20008000a00 */
[----:B0-----:R-:W-:Y:S02]  /*0160*/  UIADD3 UR7, UP0, UPT, UR8, 0x10, URZ ;  /* 0x0000001008077890 */ /* 0x001fe4000ff1e0ff */
[----:B-1----:R-:W-:-:S02]  /*0170*/  UIADD3 UR5, UP1, UPT, UR10, 0x10, URZ ;  /* 0x000000100a057890 */ /* 0x002fc4000ff3e0ff */
[----:B------:R-:W-:Y:S02]  /*0180*/  UIADD3.X UR8, UPT, UPT, URZ, UR9, URZ, UP0, !UPT ;  /* 0x00000009ff087290 */ /* 0x000fe400087fe4ff */
[----:B------:R-:W-:Y:S02]  /*0190*/  UIADD3.X UR6, UPT, UPT, URZ, UR11, URZ, UP1, !UPT ;  /* 0x0000000bff067290 */ /* 0x000fe40008ffe4ff */
[----:B------:R-:W-:Y:S02]  /*01a0*/  ULOP3.LUT UR9, UR16, 0x7, URZ, 0xc0, !UPT ;  /* 0x0000000710097892 */ /* 0x000fe4000f8ec0ff */
[----:B--2---:R-:W-:-:S12]  /*01b0*/  USHF.R.S32.HI UR11, URZ, 0x1f, UR4 ;  /* 0x0000001fff0b7899 */ /* 0x004fd80008011404 */
.L_x_29:
[----:B01----:R-:W-:-:S07]  /*01c0*/  IMAD.MOV.U32 R6, RZ, RZ, RZ ;  /* 0x000000ffff067224 */ /* 0x003fce00078e00ff */
.L_x_28:
[----:B0-----:R-:W0:Y:S01]  /*01d0*/  LDCU UR10, c[0x0][0x390] ;  /* 0x00007200ff0a77ac */ /* 0x001e220008000800 */
[----:B-1----:R-:W1:Y:S01]  /*01e0*/  LDC R12, c[0x0][0x388] ;  /* 0x0000e200ff0c7b82 */ /* 0x002e620000000800 */
        /* <DEDUP_REMOVED lines=9> */
[----:B------:R-:W-:Y:S02]  /*0280*/  IMAD.MOV.U32 R8, RZ, RZ, RZ ;  /* 0x000000ffff087224 */ /* 0x000fe400078e00ff */
[-C--:B------:R-:W-:Y:S01]  /*0290*/  IMAD R5, R5, R12.reuse, RZ ;  /* 0x0000000c05057224 */ /* 0x080fe200078e02ff */
[----:B------:R-:W-:Y:S01]  /*02a0*/  ISETP.NE.AND P0, PT, R6, UR10, PT ;  /* 0x0000000a06007c0c */ /* 0x000fe2000bf05270 */
[----:B--2---:R-:W-:-:S06]  /*02b0*/  IMAD R7, R7, R12, RZ ;  /* 0x0000000c07077224 */ /* 0x004fcc00078e02ff */
[----:B------:R-:W-:Y:S06]  /*02c0*/  @!P1 BRA `(.L_x_24) ;  /* 0x0000000000889947 */ /* 0x000fec0003800000 */
[----:B------:R-:W-:Y:S01]  /*02d0*/  LOP3.LUT R13, R12, 0x7ffffff8, RZ, 0xc0, !PT ;  /* 0x7ffffff80c0d7812 */ /* 0x000fe200078ec0ff */
[----:B------:R-:W-:Y:S02]  /*02e0*/  IMAD.MOV.U32 R15, RZ, RZ, R5 ;  /* 0x000000ffff0f7224 */ /* 0x000fe400078e0005 */
[----:B------:R-:W-:Y:S02]  /*02f0*/  IMAD.MOV.U32 R16, RZ, RZ, R7 ;  /* 0x000000ffff107224 */ /* 0x000fe400078e0007 */
[----:B------:R-:W-:-:S07]  /*0300*/  IMAD.MOV R14, RZ, RZ, -R13 ;  /* 0x000000ffff0e7224 */ /* 0x000fce00078e0a0d */
.L_x_25:
[----:B------:R-:W-:-:S04]  /*0310*/  IADD3 R9, P1, PT, R16, UR4, RZ ;  /* 0x0000000410097c10 */ /* 0x000fc8000ff3e0ff */
[----:B0-----:R-:W-:Y:S02]  /*0320*/  LEA.HI.X.SX32 R10, R16, UR11, 0x1, P1 ;  /* 0x0000000b100a7c11 */ /* 0x001fe400088f0eff */
        /* <DEDUP_REMOVED lines=9> */
[----:B------:R-:W5:Y:S01]  /*03c0*/  LDG.E.CONSTANT R18, desc[UR14][R8.64+0xc] ;  /* 0x00000c0e08127981 */ /* 0x000f62000c1e9900 */
[----:B------:R-:W-:Y:S01]  /*03d0*/  IADD3 R11, P1, PT, R2, R15, RZ ;  /* 0x0000000f020b7210 */ /* 0x000fe20007f3e0ff */
[----:B------:R-:W-:-:S02]  /*03e0*/  VIADD R14, R14, 0x8 ;  /* 0x000000080e0e7836 */ /* 0x000fc40000000000 */
[----:B------:R-:W-:Y:S01]  /*03f0*/  VIADD R16, R16, 0x8 ;  /* 0x0000000810107836 */ /* 0x000fe20000000000 */
[C---:B------:R-:W-:Y:S01]  /*0400*/  LEA.HI.X.SX32 R20, R15.reuse, R4, 0x1, P1 ;  /* 0x000000040f147211 */ /* 0x040fe200008f0eff */
[----:B------:R-:W-:Y:S01]  /*0410*/  VIADD R15, R15, 0x8 ;  /* 0x000000080f0f7836 */ /* 0x000fe20000000000 */
[----:B------:R-:W-:-:S04]  /*0420*/  LEA R10, P1, R11, UR5, 0x2 ;  /* 0x000000050b0a7c11 */ /* 0x000fc8000f8210ff */
[----:B------:R-:W-:Y:S02]  /*0430*/  LEA.HI.X R11, R11, UR6, R20, 0x2, P1 ;  /* 0x000000060b0b7c11 */ /* 0x000fe400088f1414 */
[----:B------:R-:W-:-:S03]  /*0440*/  ISETP.NE.AND P1, PT, R14, RZ, PT ;  /* 0x000000ff0e00720c */ /* 0x000fc60003f25270 */
[----:B--2---:R0:W-:Y:S04]  /*0450*/  STG.E desc[UR14][R10.64+-0x10], R17 ;  /* 0xfffff0110a007986 */ /* 0x0041e8000c10190e */
[----:B---3--:R0:W-:Y:S04]  /*0460*/  STG.E desc[UR14][R10.64+-0xc], R19 ;  /* 0xfffff4130a007986 */ /* 0x0081e8000c10190e */
[----:B----4-:R0:W-:Y:S04]  /*0470*/  STG.E desc[UR14][R10.64+-0x8], R21 ;  /* 0xfffff8150a007986 */ /* 0x0101e8000c10190e */
[----:B-----5:R0:W-:Y:S04]  /*0480*/  STG.E desc[UR14][R10.64+-0x4], R23 ;  /* 0xfffffc170a007986 */ /* 0x0201e8000c10190e */
[----:B------:R0:W-:Y:S04]  /*0490*/  STG.E desc[UR14][R10.64], R25 ;  /* 0x000000190a007986 */ /* 0x0001e8000c10190e */
[----:B------:R0:W-:Y:S04]  /*04a0*/  STG.E desc[UR14][R10.64+0x4], R27 ;  /* 0x0000041b0a007986 */ /* 0x0001e8000c10190e */
[----:B------:R0:W-:Y:S04]  /*04b0*/  STG.E desc[UR14][R10.64+0x8], R29 ;  /* 0x0000081d0a007986 */ /* 0x0001e8000c10190e */
[----:B------:R0:W-:Y:S01]  /*04c0*/  STG.E desc[UR14][R10.64+0xc], R18 ;  /* 0x00000c120a007986 */ /* 0x0001e2000c10190e */
[----:B------:R-:W-:Y:S05]  /*04d0*/  @P1 BRA `(.L_x_25) ;  /* 0xfffffffc008c1947 */ /* 0x000fea000383ffff */
[----:B------:R-:W-:-:S07]  /*04e0*/  IMAD.MOV.U32 R8, RZ, RZ, R13 ;  /* 0x000000ffff087224 */ /* 0x000fce00078e000d */
.L_x_24:
[----:B------:R-:W-:-:S09]  /*04f0*/  UISETP.NE.AND UP0, UPT, UR9, URZ, UPT ;  /* 0x000000ff0900728c */ /* 0x000fd2000bf05270 */
[----:B------:R-:W-:Y:S05]  /*0500*/  BRA.U !UP0, `(.L_x_26) ;  /* 0x0000000108f07547 */ /* 0x000fea000b800000 */
[----:B------:R-:W-:Y:S01]  /*0510*/  UIADD3 UR10, UPT, UPT, UR9, -0x1, URZ ;  /* 0xffffffff090a7890 */ /* 0x000fe2000fffe0ff */
[----:B0-----:R-:W-:-:S03]  /*0520*/  LOP3.LUT P1, R18, R12, 0x3, RZ, 0xc0, !PT ;  /* 0x000000030c127812 */ /* 0x001fc6000782c0ff */
[----:B------:R-:W-:-:S09]  /*0530*/  UISETP.GE.U32.AND UP0, UPT, UR10, 0x3, UPT ;  /* 0x000000030a00788c */ /* 0x000fd2000bf06070 */
[----:B------:R-:W-:Y:S05]  /*0540*/  BRA.U !UP0, `(.L_x_27) ;  /* 0x0000000108547547 */ /* 0x000fea000b800000 */
[----:B------:R-:W0:Y:S01]  /*0550*/  LDCU.64 UR16, c[0x0][0x398] ;  /* 0x00007300ff1077ac */ /* 0x000e220008000a00 */
[----:B------:R-:W-:-:S05]  /*0560*/  IMAD.IADD R9, R7, 0x1, R8 ;  /* 0x0000000107097824 */ /* 0x000fca00078e0208 */
[----:B------:R-:W-:-:S04]  /*0570*/  IADD3 R10, P2, PT, R9, UR4, RZ ;  /* 0x00000004090a7c10 */ /* 0x000fc8000ff5e0ff */
[----:B------:R-:W-:Y:S02]  /*0580*/  LEA.HI.X.SX32 R9, R9, UR11, 0x1, P2 ;  /* 0x0000000b09097c11 */ /* 0x000fe400090f0eff */
[----:B0-----:R-:W-:-:S04]  /*0590*/  LEA R14, P2, R10, UR16, 0x2 ;  /* 0x000000100a0e7c11 */ /* 0x001fc8000f8410ff */
[----:B------:R-:W-:Y:S01]  /*05a0*/  LEA.HI.X R15, R10, UR17, R9, 0x2, P2 ;  /* 0x000000110a0f7c11 */ /* 0x000fe200090f1409 */
[----:B------:R-:W0:Y:S04]  /*05b0*/  LDCU.64 UR16, c[0x0][0x3a8] ;  /* 0x00007500ff1077ac */ /* 0x000e280008000a00 */
[----:B------:R-:W2:Y:S04]  /*05c0*/  LDG.E.CONSTANT R9, desc[UR14][R14.64] ;  /* 0x0000000e0e097981 */ /* 0x000ea8000c1e9900 */
[----:B------:R-:W3:Y:S04]  /*05d0*/  LDG.E.CONSTANT R13, desc[UR14][R14.64+0x4] ;  /* 0x0000040e0e0d7981 */ /* 0x000ee8000c1e9900 */
[----:B------:R-:W4:Y:S04]  /*05e0*/  LDG.E.CONSTANT R17, desc[UR14][R14.64+0x8] ;  /* 0x0000080e0e117981 */ /* 0x000f28000c1e9900 */
[----:B------:R-:W5:Y:S01]  /*05f0*/  LDG.E.CONSTANT R19, desc[UR14][R14.64+0xc] ;  /* 0x00000c0e0e137981 */ /* 0x000f62000c1e9900 */
[----:B------:R-:W-:-:S02]  /*0600*/  IMAD.IADD R11, R5, 0x1, R8 ;  /* 0x00000001050b7824 */ /* 0x000fc400078e0208 */
[----:B------:R-:W-:-:S03]  /*0610*/  VIADD R8, R8, 0x4 ;  /* 0x0000000408087836 */ /* 0x000fc60000000000 */
[----:B------:R-:W-:-:S04]  /*0620*/  IADD3 R16, P2, PT, R2, R11, RZ ;  /* 0x0000000b02107210 */ /* 0x000fc80007f5e0ff */
[----:B------:R-:W-:Y:S02]  /*0630*/  LEA.HI.X.SX32 R11, R11, R4, 0x1, P2 ;  /* 0x000000040b0b7211 */ /* 0x000fe400010f0eff */
[----:B0-----:R-:W-:-:S04]  /*0640*/  LEA R10, P2, R16, UR16, 0x2 ;  /* 0x00000010100a7c11 */ /* 0x001fc8000f8410ff */
[----:B------:R-:W-:-:S05]  /*0650*/  LEA.HI.X R11, R16, UR17, R11, 0x2, P2 ;  /* 0x00000011100b7c11 */ /* 0x000fca00090f140b */
[----:B--2---:R0:W-:Y:S04]  /*0660*/  STG.E desc[UR14][R10.64], R9 ;  /* 0x000000090a007986 */ /* 0x0041e8000c10190e */
[----:B---3--:R0:W-:Y:S04]  /*0670*/  STG.E desc[UR14][R10.64+0x4], R13 ;  /* 0x0000040d0a007986 */ /* 0x0081e8000c10190e */
[----:B----4-:R0:W-:Y:S04]  /*0680*/  STG.E desc[UR14][R10.64+0x8], R17 ;  /* 0x000008110a007986 */ /* 0x0101e8000c10190e */
[----:B-----5:R0:W-:Y:S02]  /*0690*/  STG.E desc[UR14][R10.64+0xc], R19 ;  /* 0x00000c130a007986 */ /* 0x0201e4000c10190e */
.L_x_27:
[----:B------:R-:W-:Y:S05]  /*06a0*/  @!P1 BRA `(.L_x_26) ;  /* 0x0000000000889947 */ /* 0x000fea0003800000 */
[----:B------:R-:W-:Y:S02]  /*06b0*/  LOP3.LUT R12, R12, 0x1, RZ, 0xc0, !PT ;  /* 0x000000010c0c7812 */ /* 0x000fe400078ec0ff */
[----:B------:R-:W-:Y:S02]  /*06c0*/  ISETP.NE.AND P2, PT, R18, 0x1, PT ;  /* 0x000000011200780c */ /* 0x000fe40003f45270 */
[----:B------:R-:W-:-:S11]  /*06d0*/  ISETP.NE.U32.AND P1, PT, R12, 0x1, PT ;  /* 0x000000010c00780c */ /* 0x000fd60003f25070 */
[----:B0-----:R-:W0:Y:S01]  /*06e0*/  @P2 LDC.64 R12, c[0x0][0x398] ;  /* 0x0000e600ff0c2b82 */ /* 0x001e220000000a00 */
[--C-:B------:R-:W-:Y:S02]  /*06f0*/  @P2 IMAD.IADD R14, R7, 0x1, R8.reuse ;  /* 0x00000001070e2824 */ /* 0x100fe400078e0208 */
[----:B------:R-:W-:Y:S02]  /*0700*/  @P2 IMAD.IADD R9, R5, 0x1, R8 ;  /* 0x0000000105092824 */ /* 0x000fe400078e0208 */
[----:B------:R-:W-:Y:S01]  /*0710*/  @P2 VIADD R8, R8, 0x2 ;  /* 0x0000000208082836 */ /* 0x000fe20000000000 */
[C---:B------:R-:W-:Y:S02]  /*0720*/  @P2 IADD3 R15, P3, PT, R14.reuse, UR4, RZ ;  /* 0x000000040e0f2c10 */ /* 0x040fe4000ff7e0ff */
[----:B------:R-:W1:Y:S01]  /*0730*/  @!P1 LDC.64 R10, c[0x0][0x398] ;  /* 0x0000e600ff0a9b82 */ /* 0x000e620000000a00 */
[----:B------:R-:W-:Y:S01]  /*0740*/  @!P1 IMAD.IADD R7, R7, 0x1, R8 ;  /* 0x0000000107079824 */ /* 0x000fe200078e0208 */
[----:B------:R-:W-:-:S04]  /*0750*/  @P2 LEA.HI.X.SX32 R18, R14, UR11, 0x1, P3 ;  /* 0x0000000b0e122c11 */ /* 0x000fc800098f0eff */
[----:B------:R-:W-:Y:S02]  /*0760*/  @!P1 IADD3 R17, P4, PT, R7, UR4, RZ ;  /* 0x0000000407119c10 */ /* 0x000fe4000ff9e0ff */
[----:B0-----:R-:W-:Y:S02]  /*0770*/  @P2 LEA R14, P3, R15, R12, 0x2 ;  /* 0x0000000c0f0e2211 */ /* 0x001fe400078610ff */
[----:B------:R-:W-:Y:S02]  /*0780*/  @!P1 LEA.HI.X.SX32 R12, R7, UR11, 0x1, P4 ;  /* 0x0000000b070c9c11 */ /* 0x000fe4000a0f0eff */
[----:B------:R-:W-:Y:S02]  /*0790*/  @P2 LEA.HI.X R15, R15, R13, R18, 0x2, P3 ;  /* 0x0000000d0f0f2211 */ /* 0x000fe400018f1412 */
[----:B-1----:R-:W-:-:S03]  /*07a0*/  @!P1 LEA R16, P4, R17, R10, 0x2 ;  /* 0x0000000a11109211 */ /* 0x002fc600078810ff */
[----:B------:R-:W2:Y:S01]  /*07b0*/  @P2 LDG.E.CONSTANT R19, desc[UR14][R14.64] ;  /* 0x0000000e0e132981 */ /* 0x000ea2000c1e9900 */
[----:B------:R-:W-:-:S03]  /*07c0*/  @!P1 LEA.HI.X R17, R17, R11, R12, 0x2, P4 ;  /* 0x0000000b11119211 */ /* 0x000fc600020f140c */
[----:B------:R-:W3:Y:S01]  /*07d0*/  @P2 LDG.E.CONSTANT R21, desc[UR14][R14.64+0x4] ;  /* 0x0000040e0e152981 */ /* 0x000ee2000c1e9900 */
[----:B------:R-:W0:Y:S03]  /*07e0*/  @P2 LDC.64 R12, c[0x0][0x3a8] ;  /* 0x0000ea00ff0c2b82 */ /* 0x000e260000000a00 */
[----:B------:R-:W4:Y:S05]  /*07f0*/  @!P1 LDG.E.CONSTANT R17, desc[UR14][R16.64] ;  /* 0x0000000e10119981 */ /* 0x000f2a000c1e9900 */
[----:B------:R-:W1:Y:S01]  /*0800*/  @!P1 LDC.64 R10, c[0x0][0x3a8] ;  /* 0x0000ea00ff0a9b82 */ /* 0x000e620000000a00 */
[----:B------:R-:W-:Y:S01]  /*0810*/  @!P1 IMAD.IADD R5, R5, 0x1, R8 ;  /* 0x0000000105059824 */ /* 0x000fe200078e0208 */
[----:B------:R-:W-:-:S04]  /*0820*/  @P2 IADD3 R18, P3, PT, R2, R9, RZ ;  /* 0x0000000902122210 */ /* 0x000fc80007f7e0ff */
[----:B------:R-:W-:Y:S02]  /*0830*/  @!P1 IADD3 R7, P4, PT, R2, R5, RZ ;  /* 0x0000000502079210 */ /* 0x000fe40007f9e0ff */
[-C--:B------:R-:W-:Y:S02]  /*0840*/  @P2 LEA.HI.X.SX32 R9, R9, R4.reuse, 0x1, P3 ;  /* 0x0000000409092211 */ /* 0x080fe400018f0eff */
[----:B------:R-:W-:Y:S02]  /*0850*/  @!P1 LEA.HI.X.SX32 R8, R5, R4, 0x1, P4 ;  /* 0x0000000405089211 */ /* 0x000fe400020f0eff */
[----:B0-----:R-:W-:-:S04]  /*0860*/  @P2 LEA R12, P3, R18, R12, 0x2 ;  /* 0x0000000c120c2211 */ /* 0x001fc800078610ff */
[----:B------:R-:W-:Y:S02]  /*0870*/  @P2 LEA.HI.X R13, R18, R13, R9, 0x2, P3 ;  /* 0x0000000d120d2211 */ /* 0x000fe400018f1409 */
[----:B-1----:R-:W-:-:S04]  /*0880*/  @!P1 LEA R10, P4, R7, R10, 0x2 ;  /* 0x0000000a070a9211 */ /* 0x002fc800078810ff */
[----:B------:R-:W-:Y:S01]  /*0890*/  @!P1 LEA.HI.X R11, R7, R11, R8, 0x2, P4 ;  /* 0x0000000b070b9211 */ /* 0x000fe200020f1408 */
[----:B--2---:R1:W-:Y:S04]  /*08a0*/  @P2 STG.E desc[UR14][R12.64], R19 ;  /* 0x000000130c002986 */ /* 0x0043e8000c10190e */
[----:B---3--:R1:W-:Y:S04]  /*08b0*/  @P2 STG.E desc[UR14][R12.64+0x4], R21 ;  /* 0x000004150c002986 */ /* 0x0083e8000c10190e */
[----:B----4-:R1:W-:Y:S02]  /*08c0*/  @!P1 STG.E desc[UR14][R10.64], R17 ;  /* 0x000000110a009986 */ /* 0x0103e4000c10190e */
.L_x_26:
[----:B------:R-:W-:Y:S05]  /*08d0*/  @P0 BRA `(.L_x_28) ;  /* 0xfffffff8003c0947 */ /* 0x000fea000383ffff */
[----:B------:R-:W2:Y:S01]  /*08e0*/  LDC R6, c[0x0][0x364] ;  /* 0x0000d900ff067b82 */ /* 0x000ea20000000800 */
[----:B------:R-:W3:Y:S01]  /*08f0*/  LDCU UR10, c[0x0][0x38c] ;  /* 0x00007180ff0a77ac */ /* 0x000ee20008000800 */
[----:B--2---:R-:W-:-:S05]  /*0900*/  IMAD R3, R6, UR12, R3 ;  /* 0x0000000c06037c24 */ /* 0x004fca000f8e0203 */
[----:B---3--:R-:W-:-:S13]  /*0910*/  ISETP.GE.AND P0, PT, R3, UR10, PT ;  /* 0x0000000a03007c0c */ /* 0x008fda000bf06270 */
[----:B------:R-:W-:Y:S05]  /*0920*/  @!P0 BRA `(.L_x_29) ;  /* 0xfffffff800248947 */ /* 0x000fea000383ffff */
[----:B------:R-:W-:Y:S05]  /*0930*/  EXIT ;  /* 0x000000000000794d */ /* 0x000fea0003800000 */
.L_x_30:
        /* <DEDUP_REMOVED lines=12> */
.L_x_50:


//--------------------- .text._Z20query_ball_point_gpuiiifiPKfS0_PiS1_ --------------------------
	.section	.text._Z20query_ball_point_gpuiiifiPKfS0_PiS1_,"ax",@progbits
	.align	128
        .global         _Z20query_ball_point_gpuiiifiPKfS0_PiS1_
        .type           _Z20query_ball_point_gpuiiifiPKfS0_PiS1_,@function
        .size           _Z20query_ball_point_gpuiiifiPKfS0_PiS1_,(.L_x_51 - _Z20query_ball_point_gpuiiifiPKfS0_PiS1_)
        .other          _Z20query_ball_point_gpuiiifiPKfS0_PiS1_,@"STO_CUDA_ENTRY STV_DEFAULT"
_Z20query_ball_point_gpuiiifiPKfS0_PiS1_:
.text._Z20query_ball_point_gpuiiifiPKfS0_PiS1_:
[----:B------:R-:W-:Y:S01]  /*0000*/  LDC R1, c[0x0][0x37c] ;  /* 0x0000df00ff017b82 */ /* 0x000fe20000000800 */
[----:B------:R-:W0:Y:S01]  /*0010*/  S2R R3, SR_TID.X ;  /* 0x0000000000037919 */ /* 0x000e220000002100 */
[----:B------:R-:W0:Y:S01]  /*0020*/  LDCU UR11, c[0x0][0x388] ;  /* 0x00007100ff0b77ac */ /* 0x000e220008000800 */
[----:B------:R-:W1:Y:S01]  /*0030*/  LDCU UR10, c[0x0][0x360] ;  /* 0x00006c00ff0a77ac */ /* 0x000e620008000800 */
[----:B0-----:R-:W-:-:S13]  /*0040*/  ISETP.GE.AND P0, PT, R3, UR11, PT ;  /* 0x0000000b03007c0c */ /* 0x001fda000bf06270 */
[----:B-1----:R-:W-:Y:S05]  /*0050*/  @P0 EXIT ;  /* 0x000000000000094d */ /* 0x002fea0003800000 */
[----:B------:R-:W0:Y:S01]  /*0060*/  S2R R6, SR_CTAID.X ;  /* 0x0000000000067919 */ /* 0x000e220000002500 */
[----:B------:R-:W1:Y:S01]  /*0070*/  LDCU UR9, c[0x0][0x384] ;  /* 0x00007080ff0977ac */ /* 0x000e620008000800 */
[----:B------:R-:W1:Y:S01]  /*0080*/  LDCU UR5, c[0x0][0x390] ;  /* 0x00007200ff0577ac */ /* 0x000e620008000800 */
[----:B------:R-:W2:Y:S01]  /*0090*/  LDCU.64 UR12, c[0x0][0x358] ;  /* 0x00006b00ff0c77ac */ /* 0x000ea20008000a00 */
[----:B-1----:R-:W-:-:S04]  /*00a0*/  UISETP.LT.AND UP0, UPT, UR9, UR5, UPT ;  /* 0x000000050900728c */ /* 0x002fc8000bf01270 */
[----:B------:R-:W-:-:S04]  /*00b0*/  USEL UR4, UR9, UR5, UP0 ;  /* 0x0000000509047287 */ /* 0x000fc80008000000 */
[----:B------:R-:W-:Y:S01]  /*00c0*/  UISETP.GE.AND UP0, UPT, UR4, 0x1, UPT ;  /* 0x000000010400788c */ /* 0x000fe2000bf06270 */
[----:B0-----:R-:W-:-:S05]  /*00d0*/  IMAD R0, R6, UR11, RZ ;  /* 0x0000000b06007c24 */ /* 0x001fca000f8e02ff */
[----:B------:R-:W-:-:S03]  /*00e0*/  SHF.R.S32.HI R2, RZ, 0x1f, R0 ;  /* 0x0000001fff027819 */ /* 0x000fc60000011400 */
[----:B--2---:R-:W-:Y:S05]  /*00f0*/  BRA.U !UP0, `(.L_x_31) ;  /* 0x0000000908087547 */ /* 0x004fea000b800000 */
[----:B------:R-:W0:Y:S01]  /*0100*/  LDC.64 R12, c[0x0][0x3a8] ;  /* 0x0000ea00ff0c7b82 */ /* 0x000e220000000a00 */
[----:B------:R-:W-:Y:S01]  /*0110*/  IMAD R5, R0, UR5, RZ ;  /* 0x0000000500057c24 */ /* 0x000fe2000f8e02ff */
[----:B------:R-:W-:Y:S01]  /*0120*/  ULOP3.LUT UR6, UR5, 0x7ffffff8, URZ, 0xc0, !UPT ;  /* 0x7ffffff805067892 */ /* 0x000fe2000f8ec0ff */
[----:B------:R-:W-:Y:S01]  /*0130*/  IMAD R6, R6, 0x3, RZ ;  /* 0x0000000306067824 */ /* 0x000fe200078e02ff */
[----:B------:R-:W-:Y:S02]  /*0140*/  ULOP3.LUT UR8, UR5, 0x7, URZ, 0xc0, !UPT ;  /* 0x0000000705087892 */ /* 0x000fe4000f8ec0ff */
[----:B------:R-:W-:Y:S02]  /*0150*/  ULOP3.LUT UR5, UR5, 0x3, URZ, 0xc0, !UPT ;  /* 0x0000000305057892 */ /* 0x000fe4000f8ec0ff */
[----:B------:R-:W1:Y:S01]  /*0160*/  LDC R7, c[0x0][0x38c] ;  /* 0x0000e300ff077b82 */ /* 0x000e620000000800 */
[----:B------:R-:W-:Y:S01]  /*0170*/  UIADD3 UR7, UPT, UPT, -UR6, URZ, URZ ;  /* 0x000000ff06077290 */ /* 0x000fe2000fffe1ff */
[----:B0-----:R-:W-:-:S04]  /*0180*/  IMAD.WIDE R12, R5, 0x4, R12 ;  /* 0x00000004050c7825 */ /* 0x001fc800078e020c */
[----:B------:R-:W-:Y:S01]  /*0190*/  IMAD R5, R6, UR9, RZ ;  /* 0x0000000906057c24 */ /* 0x000fe2000f8e02ff */
[----:B------:R-:W-:Y:S01]  /*01a0*/  IADD3 R4, P0, PT, R12, 0x10, RZ ;  /* 0x000000100c047810 */ /* 0x000fe20007f1e0ff */
[----:B------:R-:W-:Y:S02]  /*01b0*/  IMAD R6, R6, UR11, RZ ;  /* 0x0000000b06067c24 */ /* 0x000fe4000f8e02ff */
[----:B-1----:R-:W-:Y:S02]  /*01c0*/  FMUL R7, R7, R7 ;  /* 0x0000000707077220 */ /* 0x002fe40000400000 */
[----:B------:R-:W-:-:S08]  /*01d0*/  IMAD.X R8, RZ, RZ, R13, P0 ;  /* 0x000000ffff087224 */ /* 0x000fd000000e060d */
.L_x_42:
[----:B0-----:R-:W0:Y:S01]  /*01e0*/  LDCU.64 UR14, c[0x0][0x3a0] ;  /* 0x00007400ff0e77ac */ /* 0x001e220008000a00 */
[----:B------:R-:W-:Y:S01]  /*01f0*/  IMAD R9, R3, 0x3, RZ ;  /* 0x0000000303097824 */ /* 0x000fe200078e02ff */
[----:B------:R-:W1:Y:S04]  /*0200*/  LDCU UR4, c[0x0][0x390] ;  /* 0x00007200ff0477ac */ /* 0x000e680008000800 */
[----:B------:R-:W-:-:S04]  /*0210*/  IADD3 R9, P0, PT, R9, R6, RZ ;  /* 0x0000000609097210 */ /* 0x000fc80007f1e0ff */
[----:B------:R-:W-:Y:S02]  /*0220*/  LEA.HI.X.SX32 R10, R6, RZ, 0x1, P0 ;  /* 0x000000ff060a7211 */ /* 0x000fe400000f0eff */
[----:B0-----:R-:W-:-:S04]  /*0230*/  LEA R14, P0, R9, UR14, 0x2 ;  /* 0x0000000e090e7c11 */ /* 0x001fc8000f8010ff */
[----:B------:R-:W-:-:S05]  /*0240*/  LEA.HI.X R15, R9, UR15, R10, 0x2, P0 ;  /* 0x0000000f090f7c11 */ /* 0x000fca00080f140a */
[----:B------:R0:W5:Y:S04]  /*0250*/  LDG.E.CONSTANT R9, desc[UR12][R14.64] ;  /* 0x0000000c0e097981 */ /* 0x000168000c1e9900 */
[----:B------:R0:W5:Y:S04]  /*0260*/  LDG.E.CONSTANT R10, desc[UR12][R14.64+0x4] ;  /* 0x0000040c0e0a7981 */ /* 0x000168000c1e9900 */
[----:B------:R0:W5:Y:S01]  /*0270*/  LDG.E.CONSTANT R11, desc[UR12][R14.64+0x8] ;  /* 0x0000080c0e0b7981 */ /* 0x000162000c1e9900 */
[----:B-1----:R-:W-:Y:S01]  /*0280*/  IMAD R19, R3, UR4, RZ ;  /* 0x0000000403137c24 */ /* 0x002fe2000f8e02ff */
[----:B------:R-:W-:Y:S01]  /*0290*/  BSSY.RECONVERGENT B0, `(.L_x_32) ;  /* 0x000005d000007945 */ /* 0x000fe20003800200 */
[----:B------:R-:W-:-:S03]  /*02a0*/  CS2R R20, SRZ ;  /* 0x0000000000147805 */ /* 0x000fc6000001ff00 */
[----:B------:R-:W-:-:S04]  /*02b0*/  LEA R18, P0, R19, R4, 0x2 ;  /* 0x0000000413127211 */ /* 0x000fc800078010ff */
[----:B0-----:R-:W-:-:S09]  /*02c0*/  LEA.HI.X R22, R19, R8, RZ, 0x2, P0 ;  /* 0x0000000813167211 */ /* 0x001fd200000f14ff */
.L_x_41:
[----:B------:R-:W0:Y:S01]  /*02d0*/  LDCU.64 UR14, c[0x0][0x398] ;  /* 0x00007300ff0e77ac */ /* 0x000e220008000a00 */
[----:B------:R-:W-:-:S05]  /*02e0*/  IMAD R14, R21, 0x3, RZ ;  /* 0x00000003150e7824 */ /* 0x000fca00078e02ff */
[----:B------:R-:W-:-:S04]  /*02f0*/  IADD3 R15, P0, PT, R14, R5, RZ ;  /* 0x000000050e0f7210 */ /* 0x000fc80007f1e0ff */
[----:B------:R-:W-:Y:S02]  /*0300*/  LEA.HI.X.SX32 R16, R5, RZ, 0x1, P0 ;  /* 0x000000ff05107211 */ /* 0x000fe400000f0eff */
[----:B0-----:R-:W-:-:S04]  /*0310*/  LEA R14, P0, R15, UR14, 0x2 ;  /* 0x0000000e0f0e7c11 */ /* 0x001fc8000f8010ff */
[----:B------:R-:W-:-:S05]  /*0320*/  LEA.HI.X R15, R15, UR15, R16, 0x2, P0 ;  /* 0x0000000f0f0f7c11 */ /* 0x000fca00080f1410 */
[----:B------:R-:W2:Y:S04]  /*0330*/  LDG.E.CONSTANT R17, desc[UR12][R14.64+0x4] ;  /* 0x0000040c0e117981 */ /* 0x000ea8000c1e9900 */
[----:B------:R-:W3:Y:S04]  /*0340*/  LDG.E.CONSTANT R16, desc[UR12][R14.64] ;  /* 0x0000000c0e107981 */ /* 0x000ee8000c1e9900 */
[----:B------:R-:W4:Y:S01]  /*0350*/  LDG.E.CONSTANT R24, desc[UR12][R14.64+0x8] ;  /* 0x0000080c0e187981 */ /* 0x000f22000c1e9900 */
[----:B------:R-:W-:Y:S01]  /*0360*/  BSSY.RECONVERGENT B1, `(.L_x_33) ;  /* 0x0000049000017945 */ /* 0x000fe20003800200 */
[----:B--2--5:R-:W-:Y:S01]  /*0370*/  FADD R17, R10, -R17 ;  /* 0x800000110a117221 */ /* 0x024fe20000000000 */
[----:B---3--:R-:W-:-:S03]  /*0380*/  FADD R16, R9, -R16 ;  /* 0x8000001009107221 */ /* 0x008fc60000000000 */
[----:B------:R-:W-:Y:S01]  /*0390*/  FMUL R17, R17, R17 ;  /* 0x0000001111117220 */ /* 0x000fe20000400000 */
[----:B----4-:R-:W-:-:S03]  /*03a0*/  FADD R24, R11, -R24 ;  /* 0x800000180b187221 */ /* 0x010fc60000000000 */
[----:B------:R-:W-:-:S04]  /*03b0*/  FFMA R17, R16, R16, R17 ;  /* 0x0000001010117223 */ /* 0x000fc80000000011 */
[----:B------:R-:W-:-:S05]  /*03c0*/  FFMA R24, R24, R24, R17 ;  /* 0x0000001818187223 */ /* 0x000fca0000000011 */
[----:B------:R-:W-:-:S13]  /*03d0*/  FSETP.GEU.AND P0, PT, R24, R7, PT ;  /* 0x000000071800720b */ /* 0x000fda0003f0e000 */
[----:B------:R-:W-:Y:S05]  /*03e0*/  @P0 BRA `(.L_x_34) ;  /* 0x0000000400000947 */ /* 0x000fea0003800000 */
[----:B------:R-:W-:Y:S01]  /*03f0*/  ISETP.NE.AND P0, PT, R20, RZ, PT ;  /* 0x000000ff1400720c */ /* 0x000fe20003f05270 */
[----:B------:R-:W-:-:S12]  /*0400*/  BSSY.RECONVERGENT B2, `(.L_x_35) ;  /* 0x000003a000027945 */ /* 0x000fd80003800200 */
[----:B------:R-:W-:Y:S05]  /*0410*/  @P0 BRA `(.L_x_36) ;  /* 0x0000000000e00947 */ /* 0x000fea0003800000 */
[----:B------:R-:W0:Y:S01]  /*0420*/  LDC R24, c[0x0][0x390] ;  /* 0x0000e400ff187b82 */ /* 0x000e220000000800 */
[----:B------:R-:W-:Y:S01]  /*0430*/  UMOV UR4, URZ ;  /* 0x000000ff00047c82 */ /* 0x000fe20008000000 */
[----:B0-----:R-:W-:-:S13]  /*0440*/  ISETP.GE.U32.AND P0, PT, R24, 0x8, PT ;  /* 0x000000081800780c */ /* 0x001fda0003f06070 */
[----:B------:R-:W-:Y:S05]  /*0450*/  @!P0 BRA `(.L_x_37) ;  /* 0x00000000004c8947 */ /* 0x000fea0003800000 */
[----:B------:R-:W-:Y:S01]  /*0460*/  IMAD.MOV.U32 R16, RZ, RZ, R18 ;  /* 0x000000ffff107224 */ /* 0x000fe200078e0012 */
[----:B------:R-:W-:Y:S01]  /*0470*/  UMOV UR4, UR7 ;  /* 0x0000000700047c82 */ /* 0x000fe20008000000 */
[----:B------:R-:W-:-:S07]  /*0480*/  IMAD.MOV.U32 R17, RZ, RZ, R22 ;  /* 0x000000ffff117224 */ /* 0x000fce00078e0016 */
.L_x_38:
[----:B0-----:R-:W-:Y:S01]  /*0490*/  IMAD.MOV.U32 R14, RZ, RZ, R16 ;  /* 0x000000ffff0e7224 */ /* 0x001fe200078e0010 */
[----:B------:R-:W-:Y:S01]  /*04a0*/  UIADD3 UR4, UPT, UPT, UR4, 0x8, URZ ;  /* 0x0000000804047890 */ /* 0x000fe2000fffe0ff */
[----:B------:R-:W-:-:S03]  /*04b0*/  IMAD.MOV.U32 R15, RZ, RZ, R17 ;  /* 0x000000ffff0f7224 */ /* 0x000fc600078e0011 */
[----:B------:R-:W-:Y:S01]  /*04c0*/  UISETP.NE.AND UP0, UPT, UR4, URZ, UPT ;  /* 0x000000ff0400728c */ /* 0x000fe2000bf05270 */
[----:B------:R-:W-:Y:S01]  /*04d0*/  IADD3 R16, P0, PT, R14, 0x20, RZ ;  /* 0x000000200e107810 */ /* 0x000fe20007f1e0ff */
[----:B------:R0:W-:Y:S04]  /*04e0*/  STG.E desc[UR12][R14.64+-0x10], R21 ;  /* 0xfffff0150e007986 */ /* 0x0001e8000c10190c */
[----:B------:R0:W-:Y:S01]  /*04f0*/  STG.E desc[UR12][R14.64+-0xc], R21 ;  /* 0xfffff4150e007986 */ /* 0x0001e2000c10190c */
[----:B------:R-:W-:-:S03]  /*0500*/  IMAD.X R17, RZ, RZ, R15, P0 ;  /* 0x000000ffff117224 */ /* 0x000fc600000e060f */
[----:B------:R0:W-:Y:S04]  /*0510*/  STG.E desc[UR12][R14.64+-0x8], R21 ;  /* 0xfffff8150e007986 */ /* 0x0001e8000c10190c */
[----:B------:R0:W-:Y:S04]  /*0520*/  STG.E desc[UR12][R14.64+-0x4], R21 ;  /* 0xfffffc150e007986 */ /* 0x0001e8000c10190c */
[----:B------:R0:W-:Y:S04]  /*0530*/  STG.E desc[UR12][R14.64], R21 ;  /* 0x000000150e007986 */ /* 0x0001e8000c10190c */
[----:B------:R0:W-:Y:S04]  /*0540*/  STG.E desc[UR12][R14.64+0x4], R21 ;  /* 0x000004150e007986 */ /* 0x0001e8000c10190c */
[----:B------:R0:W-:Y:S04]  /*0550*/  STG.E desc[UR12][R14.64+0x8], R21 ;  /* 0x000008150e007986 */ /* 0x0001e8000c10190c */
[----:B------:R0:W-:Y:S01]  /*0560*/  STG.E desc[UR12][R14.64+0xc], R21 ;  /* 0x00000c150e007986 */ /* 0x0001e2000c10190c */
[----:B------:R-:W-:Y:S05]  /*0570*/  BRA.U UP0, `(.L_x_38) ;  /* 0xfffffffd00c47547 */ /* 0x000fea000b83ffff */
[----:B------:R-:W-:-:S05]  /*0580*/  UMOV UR4, UR6 ;  /* 0x0000000600047c82 */ /* 0x000fca0008000000 */
.L_x_37:
[----:B------:R-:W-:-:S09]  /*0590*/  UISETP.NE.AND UP0, UPT, UR8, URZ, UPT ;  /* 0x000000ff0800728c */ /* 0x000fd2000bf05270 */
[----:B------:R-:W-:Y:S05]  /*05a0*/  BRA.U !UP0, `(.L_x_36) ;  /* 0x00000001087c7547 */ /* 0x000fea000b800000 */
[----:B------:R-:W-:Y:S02]  /*05b0*/  UIADD3 UR9, UPT, UPT, UR8, -0x1, URZ ;  /* 0xffffffff08097890 */ /* 0x000fe4000fffe0ff */
[----:B------:R-:W-:Y:S02]  /*05c0*/  UISETP.NE.AND UP1, UPT, UR5, URZ, UPT ;  /* 0x000000ff0500728c */ /* 0x000fe4000bf25270 */
[----:B------:R-:W-:-:S09]  /*05d0*/  UISETP.GE.U32.AND UP0, UPT, UR9, 0x3, UPT ;  /* 0x000000030900788c */ /* 0x000fd2000bf06070 */
[----:B------:R-:W-:Y:S05]  /*05e0*/  BRA.U !UP0, `(.L_x_39) ;  /* 0x00000001082c7547 */ /* 0x000fea000b800000 */
[C---:B0-----:R-:W-:Y:S01]  /*05f0*/  IADD3 R15, P0, PT, R19.reuse, UR4, RZ ;  /* 0x00000004130f7c10 */ /* 0x041fe2000ff1e0ff */
[----:B------:R-:W-:Y:S01]  /*0600*/  VIADD R17, R19, UR4 ;  /* 0x0000000413117c36 */ /* 0x000fe20008000000 */
[----:B------:R-:W-:-:S03]  /*0610*/  UIADD3 UR4, UPT, UPT, UR4, 0x4, URZ ;  /* 0x0000000404047890 */ /* 0x000fc6000fffe0ff */
[----:B------:R-:W-:Y:S01]  /*0620*/  IMAD.X R23, RZ, RZ, RZ, P0 ;  /* 0x000000ffff177224 */ /* 0x000fe200000e06ff */
[----:B------:R-:W-:Y:S01]  /*0630*/  LEA R14, P0, R15, R12, 0x2 ;  /* 0x0000000c0f0e7211 */ /* 0x000fe200078010ff */
[----:B------:R-:W-:-:S03]  /*0640*/  IMAD.WIDE.U32 R16, R17, 0x4, R12 ;  /* 0x0000000411107825 */ /* 0x000fc600078e000c */
[----:B------:R-:W-:Y:S02]  /*0650*/  LEA.HI.X R15, R15, R13, R23, 0x2, P0 ;  /* 0x0000000d0f0f7211 */ /* 0x000fe400000f1417 */
[----:B------:R1:W-:Y:S04]  /*0660*/  STG.E desc[UR12][R16.64], R21 ;  /* 0x0000001510007986 */ /* 0x0003e8000c10190c */
[----:B------:R1:W-:Y:S04]  /*0670*/  STG.E desc[UR12][R14.64+0x4], R21 ;  /* 0x000004150e007986 */ /* 0x0003e8000c10190c */
[----:B------:R1:W-:Y:S04]  /*0680*/  STG.E desc[UR12][R14.64+0x8], R21 ;  /* 0x000008150e007986 */ /* 0x0003e8000c10190c */
[----:B------:R1:W-:Y:S02]  /*0690*/  STG.E desc[UR12][R14.64+0xc], R21 ;  /* 0x00000c150e007986 */ /* 0x0003e4000c10190c */
.L_x_39:
[----:B------:R-:W-:Y:S05]  /*06a0*/  BRA.U !UP1, `(.L_x_36) ;  /* 0x00000001093c7547 */ /* 0x000fea000b800000 */
[----:B------:R-:W-:Y:S01]  /*06b0*/  UISETP.NE.AND UP0, UPT, UR5, 0x1, UPT ;  /* 0x000000010500788c */ /* 0x000fe2000bf05270 */
[----:B------:R-:W-:-:S08]  /*06c0*/  LOP3.LUT P0, RZ, R24, 0x1, RZ, 0xc0, !PT ;  /* 0x0000000118ff7812 */ /* 0x000fd0000780c0ff */
[----:B------:R-:W-:Y:S05]  /*06d0*/  BRA.U !UP0, `(.L_x_40) ;  /* 0x0000000108247547 */ /* 0x000fea000b800000 */
[C---:B01----:R-:W-:Y:S01]  /*06e0*/  IADD3 R15, P1, PT, R19.reuse, UR4, RZ ;  /* 0x00000004130f7c10 */ /* 0x043fe2000ff3e0ff */
[----:B------:R-:W-:Y:S01]  /*06f0*/  VIADD R17, R19, UR4 ;  /* 0x0000000413117c36 */ /* 0x000fe20008000000 */
[----:B------:R-:W-:-:S03]  /*0700*/  UIADD3 UR4, UPT, UPT, UR4, 0x2, URZ ;  /* 0x0000000204047890 */ /* 0x000fc6000fffe0ff */
[----:B------:R-:W-:Y:S01]  /*0710*/  IMAD.X R23, RZ, RZ, RZ, P1 ;  /* 0x000000ffff177224 */ /* 0x000fe200008e06ff */
[----:B------:R-:W-:Y:S01]  /*0720*/  LEA R14, P1, R15, R12, 0x2 ;  /* 0x0000000c0f0e7211 */ /* 0x000fe200078210ff */
[----:B------:R-:W-:-:S03]  /*0730*/  IMAD.WIDE.U32 R16, R17, 0x4, R12 ;  /* 0x0000000411107825 */ /* 0x000fc600078e000c */
[----:B------:R-:W-:Y:S02]  /*0740*/  LEA.HI.X R15, R15, R13, R23, 0x2, P1 ;  /* 0x0000000d0f0f7211 */ /* 0x000fe400008f1417 */
[----:B------:R2:W-:Y:S04]  /*0750*/  STG.E desc[UR12][R16.64], R21 ;  /* 0x0000001510007986 */ /* 0x0005e8000c10190c */
[----:B------:R2:W-:Y:S03]  /*0760*/  STG.E desc[UR12][R14.64+0x4], R21 ;  /* 0x000004150e007986 */ /* 0x0005e6000c10190c */
.L_x_40:
[----:B012---:R-:W-:-:S04]  /*0770*/  @P0 VIADD R15, R19, UR4 ;  /* 0x00000004130f0c36 */ /* 0x007fc80008000000 */
[----:B------:R-:W-:-:S05]  /*0780*/  @P0 IMAD.WIDE.U32 R14, R15, 0x4, R12 ;  /* 0x000000040f0e0825 */ /* 0x000fca00078e000c */
[----:B------:R2:W-:Y:S02]  /*0790*/  @P0 STG.E desc[UR12][R14.64], R21 ;  /* 0x000000150e000986 */ /* 0x0005e4000c10190c */
.L_x_36:
[----:B------:R-:W-:Y:S05]  /*07a0*/  BSYNC.RECONVERGENT B2 ;  /* 0x0000000000027941 */ /* 0x000fea0003800200 */
.L_x_35:
[----:B012---:R-:W-:Y:S02]  /*07b0*/  IMAD.IADD R15, R19, 0x1, R20 ;  /* 0x00000001130f7824 */ /* 0x007fe400078e0214 */
[----:B------:R-:W-:Y:S02]  /*07c0*/  VIADD R20, R20, 0x1 ;  /* 0x0000000114147836 */ /* 0x000fe40000000000 */
[----:B------:R-:W-:-:S05]  /*07d0*/  IMAD.WIDE R14, R15, 0x4, R12 ;  /* 0x000000040f0e7825 */ /* 0x000fca00078e020c */
[----:B------:R0:W-:Y:S02]  /*07e0*/  STG.E desc[UR12][R14.64], R21 ;  /* 0x000000150e007986 */ /* 0x0001e4000c10190c */
.L_x_34:
[----:B------:R-:W-:Y:S05]  /*07f0*/  BSYNC.RECONVERGENT B1 ;  /* 0x0000000000017941 */ /* 0x000fea0003800200 */
.L_x_33:
[----:B------:R-:W1:Y:S01]  /*0800*/  LDCU UR4, c[0x0][0x384] ;  /* 0x00007080ff0477ac */ /* 0x000e620008000800 */
[----:B0-----:R-:W-:Y:S01]  /*0810*/  VIADD R21, R21, 0x1 ;  /* 0x0000000115157836 */ /* 0x001fe20000000000 */
[----:B------:R-:W0:Y:S04]  /*0820*/  LDCU UR9, c[0x0][0x390] ;  /* 0x00007200ff0977ac */ /* 0x000e280008000800 */
[----:B-1----:R-:W-:Y:S02]  /*0830*/  ISETP.GE.AND P0, PT, R21, UR4, PT ;  /* 0x0000000415007c0c */ /* 0x002fe4000bf06270 */
[----:B0-----:R-:W-:-:S13]  /*0840*/  ISETP.LT.AND P1, PT, R20, UR9, PT ;  /* 0x0000000914007c0c */ /* 0x001fda000bf21270 */
[----:B------:R-:W-:Y:S05]  /*0850*/  @!P0 BRA P1, `(.L_x_41) ;  /* 0xfffffff8009c8947 */ /* 0x000fea000083ffff */
[----:B------:R-:W-:Y:S05]  /*0860*/  BSYNC.RECONVERGENT B0 ;  /* 0x0000000000007941 */ /* 0x000fea0003800200 */
.L_x_32:
[----:B------:R-:W0:Y:S01]  /*0870*/  LDCU.64 UR14, c[0x0][0x3b0] ;  /* 0x00007600ff0e77ac */ /* 0x000e220008000a00 */
[----:B------:R-:W-:Y:S01]  /*0880*/  IADD3 R9, P0, PT, R0, R3, RZ ;  /* 0x0000000300097210 */ /* 0x000fe20007f1e0ff */
[----:B------:R-:W-:Y:S01]  /*0890*/  VIADD R3, R3, UR10 ;  /* 0x0000000a03037c36 */ /* 0x000fe20008000000 */
[----:B------:R-:W1:Y:S03]  /*08a0*/  LDCU UR4, c[0x0][0x388] ;  /* 0x00007100ff0477ac */ /* 0x000e660008000800 */
[----:B------:R-:W-:Y:S01]  /*08b0*/  IMAD.X R14, RZ, RZ, R2, P0 ;  /* 0x000000ffff0e7224 */ /* 0x000fe200000e0602 */
[----:B0-----:R-:W-:-:S04]  /*08c0*/  LEA R10, P0, R9, UR14, 0x2 ;  /* 0x0000000e090a7c11 */ /* 0x001fc8000f8010ff */
[----:B------:R-:W-:Y:S02]  /*08d0*/  LEA.HI.X R11, R9, UR15, R14, 0x2, P0 ;  /* 0x0000000f090b7c11 */ /* 0x000fe400080f140e */
[----:B-1----:R-:W-:-:S03]  /*08e0*/  ISETP.GE.AND P0, PT, R3, UR4, PT ;  /* 0x0000000403007c0c */ /* 0x002fc6000bf06270 */
[----:B------:R0:W-:Y:S10]  /*08f0*/  STG.E desc[UR12][R10.64], R20 ;  /* 0x000000140a007986 */ /* 0x0001f4000c10190c */
[----:B------:R-:W-:Y:S05]  /*0900*/  @!P0 BRA `(.L_x_42) ;  /* 0xfffffff800348947 */ /* 0x000fea000383ffff */
[----:B------:R-:W-:Y:S05]  /*0910*/  EXIT ;  /* 0x000000000000794d */ /* 0x000fea0003800000 */
.L_x_31:
[----:B------:R-:W0:Y:S01]  /*0920*/  I2F.U32.RP R9, UR10 ;  /* 0x0000000a00097d06 */ /* 0x000e220008209000 */
[----:B------:R-:W-:Y:S01]  /*0930*/  VIADD R6, R3, UR10 ;  /* 0x0000000a03067c36 */ /* 0x000fe20008000000 */
[----:B------:R-:W-:Y:S01]  /*0940*/  ISETP.NE.U32.AND P2, PT, RZ, UR10, PT ;  /* 0x0000000aff007c0c */ /* 0x000fe2000bf45070 */
[----:B------:R-:W1:Y:S01]  /*0950*/  LDCU.64 UR4, c[0x0][0x3b0] ;  /* 0x00007600ff0477ac */ /* 0x000e620008000a00 */
[----:B------:R-:W-:Y:S02]  /*0960*/  BSSY.RECONVERGENT B0, `(.L_x_43) ;  /* 0x0000027000007945 */ /* 0x000fe40003800200 */
[C---:B------:R-:W-:Y:S02]  /*0970*/  ISETP.GE.U32.AND P0, PT, R6.reuse, UR11, PT ;  /* 0x0000000b06007c0c */ /* 0x040fe4000bf06070 */
[----:B------:R-:W-:Y:S02]  /*0980*/  VIMNMX.U32 R7, PT, PT, R6, UR11, !PT ;  /* 0x0000000b06077c48 */ /* 0x000fe4000ffe0000 */
[----:B------:R-:W-:-:S04]  /*0990*/  SEL R8, RZ, 0x1, P0 ;  /* 0x00000001ff087807 */ /* 0x000fc80000000000 */
[----:B------:R-:W-:Y:S01]  /*09a0*/  IADD3 R7, PT, PT, R7, -R6, -R8 ;  /* 0x8000000607077210 */ /* 0x000fe20007ffe808 */
[----:B0-----:R-:W0:Y:S02]  /*09b0*/  MUFU.RCP R9, R9 ;  /* 0x0000000900097308 */ /* 0x001e240000001000 */
[----:B0-----:R-:W-:-:S06]  /*09c0*/  VIADD R4, R9, 0xffffffe ;  /* 0x0ffffffe09047836 */ /* 0x001fcc0000000000 */
[----:B------:R0:W2:Y:S02]  /*09d0*/  F2I.FTZ.U32.TRUNC.NTZ R5, R4 ;  /* 0x0000000400057305 */ /* 0x0000a4000021f000 */
[----:B0-----:R-:W-:Y:S02]  /*09e0*/  HFMA2 R4, -RZ, RZ, 0, 0 ;  /* 0x00000000ff047431 */ /* 0x001fe400000001ff */
[----:B--2---:R-:W-:-:S04]  /*09f0*/  IMAD.MOV R11, RZ, RZ, -R5 ;  /* 0x000000ffff0b7224 */ /* 0x004fc800078e0a05 */
[----:B------:R-:W-:-:S04]  /*0a00*/  IMAD R11, R11, UR10, RZ ;  /* 0x0000000a0b0b7c24 */ /* 0x000fc8000f8e02ff */
[----:B------:R-:W-:-:S06]  /*0a10*/  IMAD.HI.U32 R10, R5, R11, R4 ;  /* 0x0000000b050a7227 */ /* 0x000fcc00078e0004 */
[----:B------:R-:W-:-:S04]  /*0a20*/  IMAD.HI.U32 R5, R10, R7, RZ ;  /* 0x000000070a057227 */ /* 0x000fc800078e00ff */
[----:B------:R-:W-:-:S04]  /*0a30*/  IMAD.MOV R4, RZ, RZ, -R5 ;  /* 0x000000ffff047224 */ /* 0x000fc800078e0a05 */
[----:B------:R-:W-:-:S05]  /*0a40*/  IMAD R7, R4, UR10, R7 ;  /* 0x0000000a04077c24 */ /* 0x000fca000f8e0207 */
[----:B------:R-:W-:-:S13]  /*0a50*/  ISETP.GE.U32.AND P0, PT, R7, UR10, PT ;  /* 0x0000000a07007c0c */ /* 0x000fda000bf06070 */
[----:B------:R-:W-:Y:S02]  /*0a60*/  @P0 VIADD R7, R7, -UR10 ;  /* 0x8000000a07070c36 */ /* 0x000fe40008000000 */
[----:B------:R-:W-:-:S03]  /*0a70*/  @P0 VIADD R5, R5, 0x1 ;  /* 0x0000000105050836 */ /* 0x000fc60000000000 */
[----:B------:R-:W-:-:S13]  /*0a80*/  ISETP.GE.U32.AND P1, PT, R7, UR10, PT ;  /* 0x0000000a07007c0c */ /* 0x000fda000bf26070 */
[----:B------:R-:W-:Y:S01]  /*0a90*/  @P1 VIADD R5, R5, 0x1 ;  /* 0x0000000105051836 */ /* 0x000fe20000000000 */
[----:B------:R-:W-:-:S05]  /*0aa0*/  @!P2 LOP3.LUT R5, RZ, UR10, RZ, 0x33, !PT ;  /* 0x0000000aff05ac12 */ /* 0x000fca000f8e33ff */
[----:B------:R-:W-:-:S05]  /*0ab0*/  IMAD.IADD R4, R8, 0x1, R5 ;  /* 0x0000000108047824 */ /* 0x000fca00078e0205 */
[C---:B------:R-:W-:Y:S02]  /*0ac0*/  LOP3.LUT R5, R4.reuse, 0x3, RZ, 0xc0, !PT ;  /* 0x0000000304057812 */ /* 0x040fe400078ec0ff */
[----:B------:R-:W-:Y:S02]  /*0ad0*/  ISETP.GE.U32.AND P0, PT, R4, 0x3, PT ;  /* 0x000000030400780c */ /* 0x000fe40003f06070 */
[----:B------:R-:W-:-:S13]  /*0ae0*/  ISETP.NE.AND P1, PT, R5, 0x3, PT ;  /* 0x000000030500780c */ /* 0x000fda0003f25270 */
[----:B-1----:R-:W-:Y:S05]  /*0af0*/  @!P1 BRA `(.L_x_44) ;  /* 0x0000000000349947 */ /* 0x002fea0003800000 */
[----:B------:R-:W0:Y:S01]  /*0b00*/  LDC.64 R10, c[0x0][0x3b0] ;  /* 0x0000ec00ff0a7b82 */ /* 0x000e220000000a00 */
[----:B------:R-:W-:Y:S02]  /*0b10*/  VIADD R4, R4, 0x1 ;  /* 0x0000000104047836 */ /* 0x000fe40000000000 */
[----:B------:R-:W-:-:S03]  /*0b20*/  IMAD.MOV.U32 R6, RZ, RZ, RZ ;  /* 0x000000ffff067224 */ /* 0x000fc600078e00ff */
[----:B------:R-:W-:-:S07]  /*0b30*/  LOP3.LUT R7, R4, 0x3, RZ, 0xc0, !PT ;  /* 0x0000000304077812 */ /* 0x000fce00078ec0ff */
.L_x_45:
[----:B------:R-:W-:Y:S01]  /*0b40*/  IADD3 R5, P1, PT, R0, R3, RZ ;  /* 0x0000000300057210 */ /* 0x000fe20007f3e0ff */
[----:B------:R-:W-:Y:S01]  /*0b50*/  VIADD R6, R6, 0x1 ;  /* 0x0000000106067836 */ /* 0x000fe20000000000 */
[----:B------:R-:W-:-:S03]  /*0b60*/  IADD3 R3, PT, PT, R3, UR10, RZ ;  /* 0x0000000a03037c10 */ /* 0x000fc6000fffe0ff */
[----:B------:R-:W-:Y:S01]  /*0b70*/  IMAD.X R8, RZ, RZ, R2, P1 ;  /* 0x000000ffff087224 */ /* 0x000fe200008e0602 */
[----:B0-----:R-:W-:-:S04]  /*0b80*/  LEA R4, P1, R5, R10, 0x2 ;  /* 0x0000000a05047211 */ /* 0x001fc800078210ff */
[----:B------:R-:W-:Y:S02]  /*0b90*/  LEA.HI.X R5, R5, R11, R8, 0x2, P1 ;  /* 0x0000000b05057211 */ /* 0x000fe400008f1408 */
[----:B------:R-:W-:-:S03]  /*0ba0*/  ISETP.NE.AND P1, PT, R6, R7, PT ;  /* 0x000000070600720c */ /* 0x000fc60003f25270 */
[----:B------:R1:W-:Y:S10]  /*0bb0*/  STG.E desc[UR12][R4.64], RZ ;  /* 0x000000ff04007986 */ /* 0x0003f4000c10190c */
[----:B-1----:R-:W-:Y:S05]  /*0bc0*/  @P1 BRA `(.L_x_45) ;  /* 0xfffffffc00dc1947 */ /* 0x002fea000383ffff */
.L_x_44:
[----:B------:R-:W-:Y:S05]  /*0bd0*/  BSYNC.RECONVERGENT B0 ;  /* 0x0000000000007941 */ /* 0x000fea0003800200 */
.L_x_43:
[----:B------:R-:W-:Y:S05]  /*0be0*/  @!P0 EXIT ;  /* 0x000000000000894d */ /* 0x000fea0003800000 */
.L_x_46:
[----:B------:R-:W-:Y:S01]  /*0bf0*/  VIADD R7, R3, UR10 ;  /* 0x0000000a03077c36 */ /* 0x000fe20008000000 */
[----:B------:R-:W-:-:S03]  /*0c00*/  IADD3 R5, P0, PT, R0, R3, RZ ;  /* 0x0000000300057210 */ /* 0x000fc60007f1e0ff */
[----:B------:R-:W-:Y:S01]  /*0c10*/  VIADD R3, R7, UR10 ;  /* 0x0000000a07037c36 */ /* 0x000fe20008000000 */
[----:B------:R-:W-:Y:S01]  /*0c20*/  LEA R4, P1, R5, UR4, 0x2 ;  /* 0x0000000405047c11 */ /* 0x000fe2000f8210ff */
[----:B------:R-:W-:Y:S01]  /*0c30*/  IMAD.X R6, RZ, RZ, R2, P0 ;  /* 0x000000ffff067224 */ /* 0x000fe200000e0602 */
[C---:B------:R-:W-:Y:S01]  /*0c40*/  IADD3 R7, P0, PT, R0.reuse, R7, RZ ;  /* 0x0000000700077210 */ /* 0x040fe20007f1e0ff */
[----:B------:R-:W-:Y:S01]  /*0c50*/  VIADD R13, R3, UR10 ;  /* 0x0000000a030d7c36 */ /* 0x000fe20008000000 */
[C---:B------:R-:W-:Y:S02]  /*0c60*/  IADD3 R9, P2, PT, R0.reuse, R3, RZ ;  /* 0x0000000300097210 */ /* 0x040fe40007f5e0ff */
[----:B------:R-:W-:Y:S01]  /*0c70*/  LEA.HI.X R5, R5, UR5, R6, 0x2, P1 ;  /* 0x0000000505057c11 */ /* 0x000fe200088f1406 */
[--C-:B------:R-:W-:Y:S01]  /*0c80*/  IMAD.X R10, RZ, RZ, R2.reuse, P0 ;  /* 0x000000ffff0a7224 */ /* 0x100fe200000e0602 */
[----:B------:R-:W-:Y:S01]  /*0c90*/  IADD3 R3, P0, PT, R0, R13, RZ ;  /* 0x0000000d00037210 */ /* 0x000fe20007f1e0ff */
[--C-:B------:R-:W-:Y:S01]  /*0ca0*/  IMAD.X R14, RZ, RZ, R2.reuse, P2 ;  /* 0x000000ffff0e7224 */ /* 0x100fe200010e0602 */
[----:B------:R-:W-:Y:S01]  /*0cb0*/  LEA R6, P1, R7, UR4, 0x2 ;  /* 0x0000000407067c11 */ /* 0x000fe2000f8210ff */
[----:B------:R0:W-:Y:S01]  /*0cc0*/  STG.E desc[UR12][R4.64], RZ ;  /* 0x000000ff04007986 */ /* 0x0001e2000c10190c */
[----:B------:R-:W-:Y:S01]  /*0cd0*/  LEA R8, P2, R9, UR4, 0x2 ;  /* 0x0000000409087c11 */ /* 0x000fe2000f8410ff */
[----:B------:R-:W-:Y:S01]  /*0ce0*/  IMAD.X R12, RZ, RZ, R2, P0 ;  /* 0x000000ffff0c7224 */ /* 0x000fe200000e0602 */
[----:B------:R-:W-:-:S02]  /*0cf0*/  LEA.HI.X R7, R7, UR5, R10, 0x2, P1 ;  /* 0x0000000507077c11 */ /* 0x000fc400088f140a */
[----:B------:R-:W-:Y:S02]  /*0d00*/  LEA R10, P0, R3, UR4, 0x2 ;  /* 0x00000004030a7c11 */ /* 0x000fe4000f8010ff */
[----:B------:R-:W-:Y:S01]  /*0d10*/  LEA.HI.X R9, R9, UR5, R14, 0x2, P2 ;  /* 0x0000000509097c11 */ /* 0x000fe200090f140e */
[----:B------:R0:W-:Y:S01]  /*0d20*/  STG.E desc[UR12][R6.64], RZ ;  /* 0x000000ff06007986 */ /* 0x0001e2000c10190c */
[----:B------:R-:W-:Y:S01]  /*0d30*/  LEA.HI.X R11, R3, UR5, R12, 0x2, P0 ;  /* 0x00000005030b7c11 */ /* 0x000fe200080f140c */
[----:B------:R-:W-:Y:S02]  /*0d40*/  VIADD R3, R13, UR10 ;  /* 0x0000000a0d037c36 */ /* 0x000fe40008000000 */
[----:B------:R0:W-:Y:S03]  /*0d50*/  STG.E desc[UR12][R8.64], RZ ;  /* 0x000000ff08007986 */ /* 0x0001e6000c10190c */
[----:B------:R-:W-:Y:S01]  /*0d60*/  ISETP.GE.AND P0, PT, R3, UR11, PT ;  /* 0x0000000b03007c0c */ /* 0x000fe2000bf06270 */
[----:B------:R0:W-:-:S12]  /*0d70*/  STG.E desc[UR12][R10.64], RZ ;  /* 0x000000ff0a007986 */ /* 0x0001d8000c10190c */
[----:B0-----:R-:W-:Y:S05]  /*0d80*/  @!P0 BRA `(.L_x_46) ;  /* 0xfffffffc00988947 */ /* 0x001fea000383ffff */
[----:B------:R-:W-:Y:S05]  /*0d90*/  EXIT ;  /* 0x000000000000794d */ /* 0x000fea0003800000 */
.L_x_47:
        /* <DEDUP_REMOVED lines=14> */
.L_x_51:


//--------------------- .nv.shared.reserved.0     --------------------------
	.section	.nv.shared.reserved.0,"aw",@nobits
	.weak		__nv_reservedSMEM_offset_0_alias
	.size		__nv_reservedSMEM_offset_0_alias, 0, 64
	.other		__nv_reservedSMEM_offset_0_alias,@"STO_CUDA_RESERVED_SHARED STV_DEFAULT"
__nv_reservedSMEM_offset_0_alias:
	.zero		0
	.zero		64


//--------------------- .nv.constant0._Z18selection_sort_gpuiiiiPKfPiPf --------------------------
	.section	.nv.constant0._Z18selection_sort_gpuiiiiPKfPiPf,"a",@progbits
	.sectionflags	@""
	.align	4
.nv.constant0._Z18selection_sort_gpuiiiiPKfPiPf:
	.zero		936


//--------------------- .nv.constant0._Z20group_point_grad_gpuiiiiiPKfPKiPf --------------------------
	.section	.nv.constant0._Z20group_point_grad_gpuiiiiiPKfPKiPf,"a",@progbits
	.sectionflags	@""
	.align	4
.nv.constant0._Z20group_point_grad_gpuiiiiiPKfPKiPf:
	.zero		944


//--------------------- .nv.constant0._Z15group_point_gpuiiiiiPKfPKiPf --------------------------
	.section	.nv.constant0._Z15group_point_gpuiiiiiPKfPKiPf,"a",@progbits
	.sectionflags	@""
	.align	4
.nv.constant0._Z15group_point_gpuiiiiiPKfPKiPf:
	.zero		944


//--------------------- .nv.constant0._Z20query_ball_point_gpuiiifiPKfS0_PiS1_ --------------------------
	.section	.nv.constant0._Z20query_ball_point_gpuiiifiPKfS0_PiS1_,"a",@progbits
	.sectionflags	@""
	.align	4
.nv.constant0._Z20query_ball_point_gpuiiifiPKfS0_PiS1_:
	.zero		952


//--------------------- SYMBOLS --------------------------

	.type		.nv.reservedSmem.offset0,@object
	.size		.nv.reservedSmem.offset0,0x4
